// auto-generated by cutlass_sweep.gemm — config: {"arch": "sm_100", "cluster_m": 2, "cluster_n": 1, "dtype": "int8", "dtype_b": "int8", "layout": "nt", "stages": 0, "tile_k": 256, "tile_m": 256, "tile_n": 32}
#include "cutlass/cutlass.h"
#include "cutlass/gemm/collective/collective_builder.hpp"
#include "cutlass/gemm/device/gemm_universal_adapter.h"
#include "cutlass/gemm/kernel/gemm_universal.hpp"
#include "cutlass/epilogue/collective/collective_builder.hpp"

using ElemA = int8_t;
using ElemB = int8_t;
using ElemCD = int8_t;
using Acc  = int32_t;
using TileShape    = cute::Shape<cute::_256, cute::_32, cute::_256>;
using ClusterShape = cute::Shape<cute::_2, cute::_1, cute::_1>;

using CollectiveEpilogue = typename cutlass::epilogue::collective::CollectiveBuilder<
    cutlass::arch::Sm100, cutlass::arch::OpClassTensorOp,
    TileShape, ClusterShape,
    cutlass::epilogue::collective::EpilogueTileAuto,
    Acc, Acc,
    ElemCD, cutlass::layout::RowMajor, 128 / cutlass::sizeof_bits<ElemCD>::value,
    ElemCD, cutlass::layout::RowMajor, 128 / cutlass::sizeof_bits<ElemCD>::value,
    cutlass::epilogue::collective::EpilogueScheduleAuto
  >::CollectiveOp;

using CollectiveMainloop = typename cutlass::gemm::collective::CollectiveBuilder<
    cutlass::arch::Sm100, cutlass::arch::OpClassTensorOp,
    ElemA, cutlass::layout::RowMajor, 128 / cutlass::sizeof_bits<ElemA>::value,
    ElemB, cutlass::layout::ColumnMajor, 128 / cutlass::sizeof_bits<ElemB>::value,
    Acc,
    TileShape, ClusterShape,
    cutlass::gemm::collective::StageCountAutoCarveout<static_cast<int>(sizeof(typename CollectiveEpilogue::SharedStorage))>,
    cutlass::gemm::collective::KernelScheduleAuto
  >::CollectiveOp;

using GemmKernel = cutlass::gemm::kernel::GemmUniversal<
    cute::Shape<int,int,int,int>,
    CollectiveMainloop,
    CollectiveEpilogue
>;
using Gemm = cutlass::gemm::device::GemmUniversalAdapter<GemmKernel>;

// Force the device kernel symbol into the cubin without needing a host main.
auto* _anchor = &cutlass::device_kernel<GemmKernel>;


// ===== COMPILED SASS (sm_100a) =====

	.target	sm_100a

	.elftype	@"ET_EXEC"


//--------------------- .note.nv.tkinfo           --------------------------
	.section	.note.nv.tkinfo,"",@"SHT_NOTE"
	.sectionflags	@"SHF_NOTE_NV_TKINFO"
	.tkinfo
        /*0018*/ 	.word	0x00000002
        /*0030*/ 	.string	""
        /*0030*/ 	.string	"ptxas"
        /*0030*/ 	.string	"Cuda compilation tools, release 13.0, V13.0.88"
        /*0030*/ 	.string	"Build cuda_13.0.r13.0/compiler.36424714_0"
        /*0030*/ 	.string	"-arch sm_100a -m 64 "



//--------------------- .note.nv.cuinfo           --------------------------
	.section	.note.nv.cuinfo,"",@"SHT_NOTE"
	.sectionflags	@"SHF_NOTE_NV_CUINFO"
        /*0018*/ 	.short	0x0002
        /*001a*/ 	.short	0x0064
        /*001c*/ 	.short	0x0082
	.zero		2


//--------------------- .nv.info                  --------------------------
	.section	.nv.info,"",@"SHT_CUDA_INFO"
	.align	4


	//----- nvinfo : EIATTR_REGCOUNT
	.align		4
        /*0000*/ 	.byte	0x04, 0x2f
        /*0002*/ 	.short	(.L_19 - .L_18)
	.align		4
.L_18:
        /*0004*/ 	.word	index@(_ZN7cutlass13device_kernelINS_4gemm6kernel13GemmUniversalIN4cute5tupleIJiiiiEEENS1_10collective13CollectiveMmaINS1_35MainloopSm100TmaUmmaWarpSpecializedILi6ELi2ELi4ENS5_IJNS4_1CILi2EEENSA_ILi1EEESC_EEEEENS5_IJNSA_ILi256EEENSA_ILi32EEESF_EEEaNS5_IJlSC_lEEEaSI_NS4_8TiledMMAINS4_8MMA_AtomIJNS4_21SM100_MMA_S8_2x1SM_SSIaaiLi256ELi32ELNS4_4UMMA5MajorE0ELSN_0ELNSM_8SaturateE0EEEEEENS4_6LayoutINS5_IJSC_SC_SC_EEENS5_IJNSA_ILi0EEEST_ST_EEEEENS5_IJNS4_10UnderscoreESW_SW_EEEEENS4_18SM100_TMA_2SM_LOADENS4_14ComposedLayoutINS4_7SwizzleILi3ELi4ELi3EEENS4_18smem_ptr_flag_bitsILi8EEENSR_INS5_IJNSA_ILi8EEENSA_ILi128EEEEEENS5_IJS16_SC_EEEEEEEvNS4_8identityESZ_S1A_vS1B_EENS_8epilogue10collective18CollectiveEpilogueINS1D_23Sm100TmaWarpSpecializedILi1ELi1ELi32ELb0ELb0EEEJNS5_IJS16_SG_SF_EEENS5_IJNSR_IS16_SC_EENSR_ISG_SC_EEEEEaSI_aSI_NS1D_6fusion15FusionCallbacksIS1H_NS1M_17LinearCombinationIaiaiLNS_15FloatRoundStyleE2EEES1I_S1L_JEEENS4_5SM1004TMEM4LOAD26SM100_TMEM_LOAD_32dp32b32xENS4_13SM90_TMA_LOADENS10_INS11_ILi1ELi4ELi3EEES14_NSR_INS5_IJS15_SG_EEENS5_IJSG_SC_EEEEEEENS4_39AutoVectorizingCopyWithAssumedAlignmentILi128EEENS4_14SM90_TMA_STOREES21_S23_S23_EEEvvEEEEvNT_6ParamsE)
        /*0008*/ 	.word	0x0000007b


	//----- nvinfo : EIATTR_FRAME_SIZE
	.align		4
.L_19:
        /*000c*/ 	.byte	0x04, 0x11
        /*000e*/ 	.short	(.L_21 - .L_20)
	.align		4
.L_20:
        /*0010*/ 	.word	index@($__internal_2_$__cuda_sm10x_tcgen05_guardrail_trap_unallocated_columns_being_dealloced)
        /*0014*/ 	.word	0x00000000


	//----- nvinfo : EIATTR_FRAME_SIZE
	.align		4
.L_21:
        /*0018*/ 	.byte	0x04, 0x11
        /*001a*/ 	.short	(.L_23 - .L_22)
	.align		4
.L_22:
        /*001c*/ 	.word	index@($__internal_1_$__cuda_sm10x_tcgen05_guardrail_trap_phase_invalid_during_alloc)
        /*0020*/ 	.word	0x00000000


	//----- nvinfo : EIATTR_FRAME_SIZE
	.align		4
.L_23:
        /*0024*/ 	.byte	0x04, 0x11
        /*0026*/ 	.short	(.L_25 - .L_24)
	.align		4
.L_24:
        /*0028*/ 	.word	index@($__internal_0_$__cuda_sm10x_tcgen05_guardrail_trap_col_being_dealloced_not_returned_by_alloc)
        /*002c*/ 	.word	0x00000000


	//----- nvinfo : EIATTR_FRAME_SIZE
	.align		4
.L_25:
        /*0030*/ 	.byte	0x04, 0x11
        /*0032*/ 	.short	(.L_27 - .L_26)
	.align		4
.L_26:
        /*0034*/ 	.word	index@(_ZN7cutlass13device_kernelINS_4gemm6kernel13GemmUniversalIN4cute5tupleIJiiiiEEENS1_10collective13CollectiveMmaINS1_35MainloopSm100TmaUmmaWarpSpecializedILi6ELi2ELi4ENS5_IJNS4_1CILi2EEENSA_ILi1EEESC_EEEEENS5_IJNSA_ILi256EEENSA_ILi32EEESF_EEEaNS5_IJlSC_lEEEaSI_NS4_8TiledMMAINS4_8MMA_AtomIJNS4_21SM100_MMA_S8_2x1SM_SSIaaiLi256ELi32ELNS4_4UMMA5MajorE0ELSN_0ELNSM_8SaturateE0EEEEEENS4_6LayoutINS5_IJSC_SC_SC_EEENS5_IJNSA_ILi0EEEST_ST_EEEEENS5_IJNS4_10UnderscoreESW_SW_EEEEENS4_18SM100_TMA_2SM_LOADENS4_14ComposedLayoutINS4_7SwizzleILi3ELi4ELi3EEENS4_18smem_ptr_flag_bitsILi8EEENSR_INS5_IJNSA_ILi8EEENSA_ILi128EEEEEENS5_IJS16_SC_EEEEEEEvNS4_8identityESZ_S1A_vS1B_EENS_8epilogue10collective18CollectiveEpilogueINS1D_23Sm100TmaWarpSpecializedILi1ELi1ELi32ELb0ELb0EEEJNS5_IJS16_SG_SF_EEENS5_IJNSR_IS16_SC_EENSR_ISG_SC_EEEEEaSI_aSI_NS1D_6fusion15FusionCallbacksIS1H_NS1M_17LinearCombinationIaiaiLNS_15FloatRoundStyleE2EEES1I_S1L_JEEENS4_5SM1004TMEM4LOAD26SM100_TMEM_LOAD_32dp32b32xENS4_13SM90_TMA_LOADENS10_INS11_ILi1ELi4ELi3EEES14_NSR_INS5_IJS15_SG_EEENS5_IJSG_SC_EEEEEEENS4_39AutoVectorizingCopyWithAssumedAlignmentILi128EEENS4_14SM90_TMA_STOREES21_S23_S23_EEEvvEEEEvNT_6ParamsE)
        /*0038*/ 	.word	0x00000000


	//----- nvinfo : EIATTR_MIN_STACK_SIZE
	.align		4
.L_27:
        /*003c*/ 	.byte	0x04, 0x12
        /*003e*/ 	.short	(.L_29 - .L_28)
	.align		4
.L_28:
        /*0040*/ 	.word	index@(_ZN7cutlass13device_kernelINS_4gemm6kernel13GemmUniversalIN4cute5tupleIJiiiiEEENS1_10collective13CollectiveMmaINS1_35MainloopSm100TmaUmmaWarpSpecializedILi6ELi2ELi4ENS5_IJNS4_1CILi2EEENSA_ILi1EEESC_EEEEENS5_IJNSA_ILi256EEENSA_ILi32EEESF_EEEaNS5_IJlSC_lEEEaSI_NS4_8TiledMMAINS4_8MMA_AtomIJNS4_21SM100_MMA_S8_2x1SM_SSIaaiLi256ELi32ELNS4_4UMMA5MajorE0ELSN_0ELNSM_8SaturateE0EEEEEENS4_6LayoutINS5_IJSC_SC_SC_EEENS5_IJNSA_ILi0EEEST_ST_EEEEENS5_IJNS4_10UnderscoreESW_SW_EEEEENS4_18SM100_TMA_2SM_LOADENS4_14ComposedLayoutINS4_7SwizzleILi3ELi4ELi3EEENS4_18smem_ptr_flag_bitsILi8EEENSR_INS5_IJNSA_ILi8EEENSA_ILi128EEEEEENS5_IJS16_SC_EEEEEEEvNS4_8identityESZ_S1A_vS1B_EENS_8epilogue10collective18CollectiveEpilogueINS1D_23Sm100TmaWarpSpecializedILi1ELi1ELi32ELb0ELb0EEEJNS5_IJS16_SG_SF_EEENS5_IJNSR_IS16_SC_EENSR_ISG_SC_EEEEEaSI_aSI_NS1D_6fusion15FusionCallbacksIS1H_NS1M_17LinearCombinationIaiaiLNS_15FloatRoundStyleE2EEES1I_S1L_JEEENS4_5SM1004TMEM4LOAD26SM100_TMEM_LOAD_32dp32b32xENS4_13SM90_TMA_LOADENS10_INS11_ILi1ELi4ELi3EEES14_NSR_INS5_IJS15_SG_EEENS5_IJSG_SC_EEEEEEENS4_39AutoVectorizingCopyWithAssumedAlignmentILi128EEENS4_14SM90_TMA_STOREES21_S23_S23_EEEvvEEEEvNT_6ParamsE)
        /*0044*/ 	.word	0x00000000
.L_29:


//--------------------- .nv.compat                --------------------------
	.section	.nv.compat,"",@"SHT_CUDA_COMPAT_INFO"
	.align	4
        /*0000*/ 	.byte	0x02, 0x09, 0x01, 0x00, 0x02, 0x02, 0x03, 0x00, 0x02, 0x05, 0x06, 0x00, 0x03, 0x07, 0x01, 0x01
        /*0010*/ 	.byte	0x02, 0x03, 0x01, 0x00, 0x02, 0x06, 0x01, 0x00, 0x04, 0x0b, 0x08, 0x00, 0x01, 0x00, 0x00, 0x00
        /*0020*/ 	.byte	0x00, 0x00, 0x00, 0x00


//--------------------- .nv.info._ZN7cutlass13device_kernelINS_4gemm6kernel13GemmUniversalIN4cute5tupleIJiiiiEEENS1_10collective13CollectiveMmaINS1_35MainloopSm100TmaUmmaWarpSpecializedILi6ELi2ELi4ENS5_IJNS4_1CILi2EEENSA_ILi1EEESC_EEEEENS5_IJNSA_ILi256EEENSA_ILi32EEESF_EEEaNS5_IJlSC_lEEEaSI_NS4_8TiledMMAINS4_8MMA_AtomIJNS4_21SM100_MMA_S8_2x1SM_SSIaaiLi256ELi32ELNS4_4UMMA5MajorE0ELSN_0ELNSM_8SaturateE0EEEEEENS4_6LayoutINS5_IJSC_SC_SC_EEENS5_IJNSA_ILi0EEEST_ST_EEEEENS5_IJNS4_10UnderscoreESW_SW_EEEEENS4_18SM100_TMA_2SM_LOADENS4_14ComposedLayoutINS4_7SwizzleILi3ELi4ELi3EEENS4_18smem_ptr_flag_bitsILi8EEENSR_INS5_IJNSA_ILi8EEENSA_ILi128EEEEEENS5_IJS16_SC_EEEEEEEvNS4_8identityESZ_S1A_vS1B_EENS_8epilogue10collective18CollectiveEpilogueINS1D_23Sm100TmaWarpSpecializedILi1ELi1ELi32ELb0ELb0EEEJNS5_IJS16_SG_SF_EEENS5_IJNSR_IS16_SC_EENSR_ISG_SC_EEEEEaSI_aSI_NS1D_6fusion15FusionCallbacksIS1H_NS1M_17LinearCombinationIaiaiLNS_15FloatRoundStyleE2EEES1I_S1L_JEEENS4_5SM1004TMEM4LOAD26SM100_TMEM_LOAD_32dp32b32xENS4_13SM90_TMA_LOADENS10_INS11_ILi1ELi4ELi3EEES14_NSR_INS5_IJS15_SG_EEENS5_IJSG_SC_EEEEEEENS4_39AutoVectorizingCopyWithAssumedAlignmentILi128EEENS4_14SM90_TMA_STOREES21_S23_S23_EEEvvEEEEvNT_6ParamsE --------------------------
	.section	.nv.info._ZN7cutlass13device_kernelINS_4gemm6kernel13GemmUniversalIN4cute5tupleIJiiiiEEENS1_10collective13CollectiveMmaINS1_35MainloopSm100TmaUmmaWarpSpecializedILi6ELi2ELi4ENS5_IJNS4_1CILi2EEENSA_ILi1EEESC_EEEEENS5_IJNSA_ILi256EEENSA_ILi32EEESF_EEEaNS5_IJlSC_lEEEaSI_NS4_8TiledMMAINS4_8MMA_AtomIJNS4_21SM100_MMA_S8_2x1SM_SSIaaiLi256ELi32ELNS4_4UMMA5MajorE0ELSN_0ELNSM_8SaturateE0EEEEEENS4_6LayoutINS5_IJSC_SC_SC_EEENS5_IJNSA_ILi0EEEST_ST_EEEEENS5_IJNS4_10UnderscoreESW_SW_EEEEENS4_18SM100_TMA_2SM_LOADENS4_14ComposedLayoutINS4_7SwizzleILi3ELi4ELi3EEENS4_18smem_ptr_flag_bitsILi8EEENSR_INS5_IJNSA_ILi8EEENSA_ILi128EEEEEENS5_IJS16_SC_EEEEEEEvNS4_8identityESZ_S1A_vS1B_EENS_8epilogue10collective18CollectiveEpilogueINS1D_23Sm100TmaWarpSpecializedILi1ELi1ELi32ELb0ELb0EEEJNS5_IJS16_SG_SF_EEENS5_IJNSR_IS16_SC_EENSR_ISG_SC_EEEEEaSI_aSI_NS1D_6fusion15FusionCallbacksIS1H_NS1M_17LinearCombinationIaiaiLNS_15FloatRoundStyleE2EEES1I_S1L_JEEENS4_5SM1004TMEM4LOAD26SM100_TMEM_LOAD_32dp32b32xENS4_13SM90_TMA_LOADENS10_INS11_ILi1ELi4ELi3EEES14_NSR_INS5_IJS15_SG_EEENS5_IJSG_SC_EEEEEEENS4_39AutoVectorizingCopyWithAssumedAlignmentILi128EEENS4_14SM90_TMA_STOREES21_S23_S23_EEEvvEEEEvNT_6ParamsE,"",@"SHT_CUDA_INFO"
	.sectionflags	@""
	.align	4


	//----- nvinfo : EIATTR_CUDA_API_VERSION
	.align		4
        /*0000*/ 	.byte	0x04, 0x37
        /*0002*/ 	.short	(.L_31 - .L_30)
.L_30:
        /*0004*/ 	.word	0x00000082


	//----- nvinfo : EIATTR_KPARAM_INFO
	.align		4
.L_31:
        /*0008*/ 	.byte	0x04, 0x17
        /*000a*/ 	.short	(.L_33 - .L_32)
.L_32:
        /*000c*/ 	.word	0x00000000
        /*0010*/ 	.short	0x0000
        /*0012*/ 	.short	0x0000
        /*0014*/ 	.byte	0x00, 0xf0, 0x01, 0x20


	//----- nvinfo : EIATTR_AT_ENTRY_FRAGMENTS
	.align		4
.L_33:
        /*0018*/ 	.byte	0x04, 0x4f
        /*001a*/ 	.short	(.L_35 - .L_34)


	//   ....[0]....
.L_34:
        /*001c*/ 	.word	0x00000007


	//----- nvinfo : EIATTR_RESERVED_SMEM_USED
	.align		4
.L_35:
        /*0020*/ 	.byte	0x01, 0x41
	.zero		2


	//----- nvinfo : EIATTR_SPARSE_MMA_MASK
	.align		4
        /*0024*/ 	.byte	0x03, 0x50
        /*0026*/ 	.short	0x0000


	//----- nvinfo : EIATTR_TCGEN05_2CTA_USED
	.align		4
        /*0028*/ 	.byte	0x01, 0x52
	.zero		2


	//----- nvinfo : EIATTR_MAXREG_COUNT
	.align		4
        /*002c*/ 	.byte	0x03, 0x1b
        /*002e*/ 	.short	0x00ff


	//----- nvinfo : EIATTR_NUM_BARRIERS
	.align		4
        /*0030*/ 	.byte	0x02, 0x4c
        /*0032*/ 	.byte	0x07
	.zero		1


	//----- nvinfo : EIATTR_EXTERNS
	.align		4
        /*0034*/ 	.byte	0x04, 0x0f
        /*0036*/ 	.short	(.L_37 - .L_36)


	//   ....[0]....
	.align		4
.L_36:
        /*0038*/ 	.word	index@(__assertfail)


	//----- nvinfo : EIATTR_MERCURY_ISA_VERSION
	.align		4
.L_37:
        /*003c*/ 	.byte	0x03, 0x5f
        /*003e*/ 	.short	0x0101


	//----- nvinfo : EIATTR_INT_WARP_WIDE_INSTR_OFFSETS
	.align		4
        /*0040*/ 	.byte	0x04, 0x31
        /*0042*/ 	.short	(.L_39 - .L_38)


	//   ....[0]....
.L_38:
        /*0044*/ 	.word	0x00000cf0


	//   ....[1]....
        /*0048*/ 	.word	0x00000d90


	//   ....[2]....
        /*004c*/ 	.word	0x00002250


	//   ....[3]....
        /*0050*/ 	.word	0x00004410


	//   ....[4]....
        /*0054*/ 	.word	0x00004430


	//   ....[5]....
        /*0058*/ 	.word	0x00004460


	//   ....[6]....
        /*005c*/ 	.word	0x00004e70


	//   ....[7]....
        /*0060*/ 	.word	0x00004f90


	//----- nvinfo : EIATTR_COOP_GROUP_MASK_REGIDS
	.align		4
.L_39:
        /*0064*/ 	.byte	0x04, 0x29
        /*0066*/ 	.short	(.L_41 - .L_40)


	//   ....[0]....
.L_40:
        /*0068*/ 	.word	0xffffffff


	//   ....[1]....
        /*006c*/ 	.word	0xffffffff


	//   ....[2]....
        /*0070*/ 	.word	0xffffffff


	//   ....[3]....
        /*0074*/ 	.word	0xffffffff


	//   ....[4]....
        /*0078*/ 	.word	0xffffffff


	//   ....[5]....
        /*007c*/ 	.word	0xffffffff


	//   ....[6]....
        /*0080*/ 	.word	0xffffffff


	//   ....[7]....
        /*0084*/ 	.word	0xffffffff


	//   ....[8]....
        /*0088*/ 	.word	0xffffffff


	//   ....[9]....
        /*008c*/ 	.word	0xffffffff


	//   ....[10]....
        /*0090*/ 	.word	0xffffffff


	//   ....[11]....
        /*0094*/ 	.word	0xffffffff


	//   ....[12]....
        /*0098*/ 	.word	0xffffffff


	//   ....[13]....
        /*009c*/ 	.word	0xffffffff


	//----- nvinfo : EIATTR_COOP_GROUP_INSTR_OFFSETS
	.align		4
.L_41:
        /*00a0*/ 	.byte	0x04, 0x28
        /*00a2*/ 	.short	(.L_43 - .L_42)


	//   ....[0]....
.L_42:
        /*00a4*/ 	.word	0x000000c0


	//   ....[1]....
        /*00a8*/ 	.word	0x00000500


	//   ....[2]....
        /*00ac*/ 	.word	0x000006c0


	//   ....[3]....
        /*00b0*/ 	.word	0x000007f0


	//   ....[4]....
        /*00b4*/ 	.word	0x000008e0


	//   ....[5]....
        /*00b8*/ 	.word	0x00000a40


	//   ....[6]....
        /*00bc*/ 	.word	0x00000bd0


	//   ....[7]....
        /*00c0*/ 	.word	0x00000e10


	//   ....[8]....
        /*00c4*/ 	.word	0x00002130


	//   ....[9]....
        /*00c8*/ 	.word	0x00003030


	//   ....[10]....
        /*00cc*/ 	.word	0x00003500


	//   ....[11]....
        /*00d0*/ 	.word	0x00003530


	//   ....[12]....
        /*00d4*/ 	.word	0x00004310


	//   ....[13]....
        /*00d8*/ 	.word	0x00004520


	//----- nvinfo : EIATTR_VRC_CTA_INIT_COUNT
	.align		4
.L_43:
        /*00dc*/ 	.byte	0x02, 0x4a
        /*00de*/ 	.byte	0x80
	.zero		1


	//----- nvinfo : EIATTR_SYSCALL_OFFSETS
	.align		4
        /*00e0*/ 	.byte	0x04, 0x46
        /*00e2*/ 	.short	(.L_45 - .L_44)


	//   ....[0]....
.L_44:
        /*00e4*/ 	.word	0x00005910


	//   ....[1]....
        /*00e8*/ 	.word	0x00005a50


	//   ....[2]....
        /*00ec*/ 	.word	0x00006160


	//----- nvinfo : EIATTR_MBARRIER_INSTR_OFFSETS
	.align		4
.L_45:
        /*00f0*/ 	.byte	0x04, 0x39
        /*00f2*/ 	.short	(.L_47 - .L_46)


	//   ....[0]....
.L_46:
        /*00f4*/ 	.word	0x000005f0
        /*00f8*/ 	.word	0x000000ff
        /*00fc*/ 	.word	0x00000000
        /*0100*/ 	.short	0x0100
        /*0102*/ 	.byte	0x08
	.zero		1


	//   ....[1]....
        /*0104*/ 	.word	0x00000600
        /*0108*/ 	.word	0x000000ff
        /*010c*/ 	.word	0x00000030
        /*0110*/ 	.short	0x0100
        /*0112*/ 	.byte	0x08
	.zero		1


	//   ....[2]....
        /*0114*/ 	.word	0x00000610
        /*0118*/ 	.word	0x000000ff
        /*011c*/ 	.word	0x00000008
        /*0120*/ 	.short	0x0100
        /*0122*/ 	.byte	0x08
	.zero		1


	//   ....[3]....
        /*0124*/ 	.word	0x00000620
        /*0128*/ 	.word	0x000000ff
        /*012c*/ 	.word	0x00000038
        /*0130*/ 	.short	0x0100
        /*0132*/ 	.byte	0x08
	.zero		1


	//   ....[4]....
        /*0134*/ 	.word	0x00000630
        /*0138*/ 	.word	0x000000ff
        /*013c*/ 	.word	0x00000010
        /*0140*/ 	.short	0x0100
        /*0142*/ 	.byte	0x08
	.zero		1


	//   ....[5]....
        /*0144*/ 	.word	0x00000640
        /*0148*/ 	.word	0x000000ff
        /*014c*/ 	.word	0x00000040
        /*0150*/ 	.short	0x0100
        /*0152*/ 	.byte	0x08
	.zero		1


	//   ....[6]....
        /*0154*/ 	.word	0x00000650
        /*0158*/ 	.word	0x000000ff
        /*015c*/ 	.word	0x00000018
        /*0160*/ 	.short	0x0100
        /*0162*/ 	.byte	0x08
	.zero		1


	//   ....[7]....
        /*0164*/ 	.word	0x00000660
        /*0168*/ 	.word	0x000000ff
        /*016c*/ 	.word	0x00000048
        /*0170*/ 	.short	0x0100
        /*0172*/ 	.byte	0x08
	.zero		1


	//   ....[8]....
        /*0174*/ 	.word	0x00000670
        /*0178*/ 	.word	0x000000ff
        /*017c*/ 	.word	0x00000020
        /*0180*/ 	.short	0x0100
        /*0182*/ 	.byte	0x08
	.zero		1


	//   ....[9]....
        /*0184*/ 	.word	0x00000680
        /*0188*/ 	.word	0x000000ff
        /*018c*/ 	.word	0x00000050
        /*0190*/ 	.short	0x0100
        /*0192*/ 	.byte	0x08
	.zero		1


	//   ....[10]....
        /*0194*/ 	.word	0x00000690
        /*0198*/ 	.word	0x000000ff
        /*019c*/ 	.word	0x00000028
        /*01a0*/ 	.short	0x0100
        /*01a2*/ 	.byte	0x08
	.zero		1


	//   ....[11]....
        /*01a4*/ 	.word	0x000006a0
        /*01a8*/ 	.word	0x000000ff
        /*01ac*/ 	.word	0x00000058
        /*01b0*/ 	.short	0x0100
        /*01b2*/ 	.byte	0x08
	.zero		1


	//   ....[12]....
        /*01b4*/ 	.word	0x000007c0
        /*01b8*/ 	.word	0x000000ff
        /*01bc*/ 	.word	0x00000060
        /*01c0*/ 	.short	0x0100
        /*01c2*/ 	.byte	0x09
	.zero		1


	//   ....[13]....
        /*01c4*/ 	.word	0x000007d0
        /*01c8*/ 	.word	0x000000ff
        /*01cc*/ 	.word	0x00000068
        /*01d0*/ 	.short	0x0100
        /*01d2*/ 	.byte	0x09
	.zero		1


	//   ....[14]....
        /*01d4*/ 	.word	0x000008b0
        /*01d8*/ 	.word	0x000000ff
        /*01dc*/ 	.word	0x00000070
        /*01e0*/ 	.short	0x0100
        /*01e2*/ 	.byte	0x08
	.zero		1


	//   ....[15]....
        /*01e4*/ 	.word	0x000008c0
        /*01e8*/ 	.word	0x000000ff
        /*01ec*/ 	.word	0x00000078
        /*01f0*/ 	.short	0x0100
        /*01f2*/ 	.byte	0x08
	.zero		1


	//   ....[16]....
        /*01f4*/ 	.word	0x000009f0
        /*01f8*/ 	.word	0x000000ff
        /*01fc*/ 	.word	0x00000080
        /*0200*/ 	.short	0x0100
        /*0202*/ 	.byte	0x08
	.zero		1


	//   ....[17]....
        /*0204*/ 	.word	0x00000a00
        /*0208*/ 	.word	0x000000ff
        /*020c*/ 	.word	0x00000090
        /*0210*/ 	.short	0x0100
        /*0212*/ 	.byte	0x08
	.zero		1


	//   ....[18]....
        /*0214*/ 	.word	0x00000a10
        /*0218*/ 	.word	0x000000ff
        /*021c*/ 	.word	0x00000088
        /*0220*/ 	.short	0x0100
        /*0222*/ 	.byte	0x08
	.zero		1


	//   ....[19]....
        /*0224*/ 	.word	0x00000a20
        /*0228*/ 	.word	0x000000ff
        /*022c*/ 	.word	0x00000098
        /*0230*/ 	.short	0x0100
        /*0232*/ 	.byte	0x08
	.zero		1


	//   ....[20]....
        /*0234*/ 	.word	0x00000b40
        /*0238*/ 	.word	0x000000ff
        /*023c*/ 	.word	0x000000a0
        /*0240*/ 	.short	0x0100
        /*0242*/ 	.byte	0x09
	.zero		1


	//   ....[21]....
        /*0244*/ 	.word	0x00000b50
        /*0248*/ 	.word	0x000000ff
        /*024c*/ 	.word	0x000000c0
        /*0250*/ 	.short	0x0100
        /*0252*/ 	.byte	0x09
	.zero		1


	//   ....[22]....
        /*0254*/ 	.word	0x00000b60
        /*0258*/ 	.word	0x000000ff
        /*025c*/ 	.word	0x000000a8
        /*0260*/ 	.short	0x0100
        /*0262*/ 	.byte	0x09
	.zero		1


	//   ....[23]....
        /*0264*/ 	.word	0x00000b70
        /*0268*/ 	.word	0x000000ff
        /*026c*/ 	.word	0x000000c8
        /*0270*/ 	.short	0x0100
        /*0272*/ 	.byte	0x09
	.zero		1


	//   ....[24]....
        /*0274*/ 	.word	0x00000b80
        /*0278*/ 	.word	0x000000ff
        /*027c*/ 	.word	0x000000b0
        /*0280*/ 	.short	0x0100
        /*0282*/ 	.byte	0x09
	.zero		1


	//   ....[25]....
        /*0284*/ 	.word	0x00000b90
        /*0288*/ 	.word	0x000000ff
        /*028c*/ 	.word	0x000000d0
        /*0290*/ 	.short	0x0100
        /*0292*/ 	.byte	0x09
	.zero		1


	//   ....[26]....
        /*0294*/ 	.word	0x00000ba0
        /*0298*/ 	.word	0x000000ff
        /*029c*/ 	.word	0x000000b8
        /*02a0*/ 	.short	0x0100
        /*02a2*/ 	.byte	0x09
	.zero		1


	//   ....[27]....
        /*02a4*/ 	.word	0x00000bb0
        /*02a8*/ 	.word	0x000000ff
        /*02ac*/ 	.word	0x000000d8
        /*02b0*/ 	.short	0x0100
        /*02b2*/ 	.byte	0x09
	.zero		1


	//   ....[28]....
        /*02b4*/ 	.word	0x00000ca0
        /*02b8*/ 	.word	0x000000ff
        /*02bc*/ 	.word	0x000000e0
        /*02c0*/ 	.short	0x0100
        /*02c2*/ 	.byte	0x08
	.zero		1


	//   ....[29]....
        /*02c4*/ 	.word	0x00000cb0
        /*02c8*/ 	.word	0x000000ff
        /*02cc*/ 	.word	0x000000f0
        /*02d0*/ 	.short	0x0100
        /*02d2*/ 	.byte	0x08
	.zero		1


	//   ....[30]....
        /*02d4*/ 	.word	0x00000cc0
        /*02d8*/ 	.word	0x000000ff
        /*02dc*/ 	.word	0x000000e8
        /*02e0*/ 	.short	0x0100
        /*02e2*/ 	.byte	0x08
	.zero		1


	//   ....[31]....
        /*02e4*/ 	.word	0x00000cd0
        /*02e8*/ 	.word	0x000000ff
        /*02ec*/ 	.word	0x000000f8
        /*02f0*/ 	.short	0x0100
        /*02f2*/ 	.byte	0x08
	.zero		1


	//   ....[32]....
        /*02f4*/ 	.word	0x00000dc0
        /*02f8*/ 	.word	0x000000ff
        /*02fc*/ 	.word	0x00000100
        /*0300*/ 	.short	0x0100
        /*0302*/ 	.byte	0x06
	.zero		1


	//   ....[33]....
        /*0304*/ 	.word	0x000017d0
        /*0308*/ 	.word	0x00000003
        /*030c*/ 	.word	0x000000f0
        /*0310*/ 	.short	0x010a
        /*0312*/ 	.byte	0xff
	.zero		1


	//   ....[34]....
        /*0314*/ 	.word	0x00001800
        /*0318*/ 	.word	0x00000003
        /*031c*/ 	.word	0x000000e0
        /*0320*/ 	.short	0x0101
        /*0322*/ 	.byte	0xff
	.zero		1


	//   ....[35]....
        /*0324*/ 	.word	0x00001900
        /*0328*/ 	.word	0x000000ff
        /*032c*/ 	.word	0x00000030
        /*0330*/ 	.short	0x010a
        /*0332*/ 	.byte	0x08
	.zero		1


	//   ....[36]....
        /*0334*/ 	.word	0x000019d0
        /*0338*/ 	.word	0x000000ff
        /*033c*/ 	.word	0x00000030
        /*0340*/ 	.short	0x010a
        /*0342*/ 	.byte	0x21
	.zero		1


	//   ....[37]....
        /*0344*/ 	.word	0x00001b80
        /*0348*/ 	.word	0x000000ff
        /*034c*/ 	.word	0x00000030
        /*0350*/ 	.short	0x010a
        /*0352*/ 	.byte	0x08
	.zero		1


	//   ....[38]....
        /*0354*/ 	.word	0x00001d40
        /*0358*/ 	.word	0x000000ff
        /*035c*/ 	.word	0x00000078
        /*0360*/ 	.short	0x0101
        /*0362*/ 	.byte	0x04
	.zero		1


	//   ....[39]....
        /*0364*/ 	.word	0x00001d60
        /*0368*/ 	.word	0x000000ff
        /*036c*/ 	.word	0x00000030
        /*0370*/ 	.short	0x010a
        /*0372*/ 	.byte	0x08
	.zero		1


	//   ....[40]....
        /*0374*/ 	.word	0x00001de0
        /*0378*/ 	.word	0x000000ff
        /*037c*/ 	.word	0x00000030
        /*0380*/ 	.short	0x010a
        /*0382*/ 	.byte	0x21
	.zero		1


	//   ....[41]....
        /*0384*/ 	.word	0x00001f70
        /*0388*/ 	.word	0x000000ff
        /*038c*/ 	.word	0x00000030
        /*0390*/ 	.short	0x010a
        /*0392*/ 	.byte	0x08
	.zero		1


	//   ....[42]....
        /*0394*/ 	.word	0x00002160
        /*0398*/ 	.word	0x00000002
        /*039c*/ 	.word	0x00000080
        /*03a0*/ 	.short	0x010a
        /*03a2*/ 	.byte	0xff
	.zero		1


	//   ....[43]....
        /*03a4*/ 	.word	0x00002220
        /*03a8*/ 	.word	0x00000002
        /*03ac*/ 	.word	0x00000000
        /*03b0*/ 	.short	0x0101
        /*03b2*/ 	.byte	0xff
	.zero		1


	//   ....[44]....
        /*03b4*/ 	.word	0x00002780
        /*03b8*/ 	.word	0x000000ff
        /*03bc*/ 	.word	0x00000000
        /*03c0*/ 	.short	0x010a
        /*03c2*/ 	.byte	0x05
	.zero		1


	//   ....[45]....
        /*03c4*/ 	.word	0x00002810
        /*03c8*/ 	.word	0x000000ff
        /*03cc*/ 	.word	0x00000000
        /*03d0*/ 	.short	0x010a
        /*03d2*/ 	.byte	0x05
	.zero		1


	//   ....[46]....
        /*03d4*/ 	.word	0x000028a0
        /*03d8*/ 	.word	0x000000ff
        /*03dc*/ 	.word	0x00000000
        /*03e0*/ 	.short	0x010a
        /*03e2*/ 	.byte	0x05
	.zero		1


	//   ....[47]....
        /*03e4*/ 	.word	0x00002930
        /*03e8*/ 	.word	0x000000ff
        /*03ec*/ 	.word	0x00000000
        /*03f0*/ 	.short	0x010a
        /*03f2*/ 	.byte	0x05
	.zero		1


	//   ....[48]....
        /*03f4*/ 	.word	0x000029c0
        /*03f8*/ 	.word	0x000000ff
        /*03fc*/ 	.word	0x00000000
        /*0400*/ 	.short	0x010a
        /*0402*/ 	.byte	0x05
	.zero		1


	//   ....[49]....
        /*0404*/ 	.word	0x00002a60
        /*0408*/ 	.word	0x00000000
        /*040c*/ 	.word	0x00000000
        /*0410*/ 	.short	0x010a
        /*0412*/ 	.byte	0xff
	.zero		1


	//   ....[50]....
        /*0414*/ 	.word	0x00002b90
        /*0418*/ 	.word	0x00000000
        /*041c*/ 	.word	0x000000e0
        /*0420*/ 	.short	0x010a
        /*0422*/ 	.byte	0xff
	.zero		1


	//   ....[51]....
        /*0424*/ 	.word	0x00002c00
        /*0428*/ 	.word	0x00000004
        /*042c*/ 	.word	0x00000000
        /*0430*/ 	.short	0x0101
        /*0432*/ 	.byte	0xff
	.zero		1


	//   ....[52]....
        /*0434*/ 	.word	0x00002c20
        /*0438*/ 	.word	0x000000ff
        /*043c*/ 	.word	0x00000090
        /*0440*/ 	.short	0x010a
        /*0442*/ 	.byte	0x05
	.zero		1


	//   ....[53]....
        /*0444*/ 	.word	0x00002d40
        /*0448*/ 	.word	0x00000000
        /*044c*/ 	.word	0x00000080
        /*0450*/ 	.short	0x010a
        /*0452*/ 	.byte	0xff
	.zero		1


	//   ....[54]....
        /*0454*/ 	.word	0x00002e40
        /*0458*/ 	.word	0x00000000
        /*045c*/ 	.word	0x00000000
        /*0460*/ 	.short	0x0101
        /*0462*/ 	.byte	0xff
	.zero		1


	//   ....[55]....
        /*0464*/ 	.word	0x00002ed0
        /*0468*/ 	.word	0x000000ff
        /*046c*/ 	.word	0x00000090
        /*0470*/ 	.short	0x0106
        /*0472*/ 	.byte	0x05
	.zero		1


	//   ....[56]....
        /*0474*/ 	.word	0x00002ef0
        /*0478*/ 	.word	0x000000ff
        /*047c*/ 	.word	0x00000090
        /*0480*/ 	.short	0x010a
        /*0482*/ 	.byte	0x05
	.zero		1


	//   ....[57]....
        /*0484*/ 	.word	0x00002f80
        /*0488*/ 	.word	0x000000ff
        /*048c*/ 	.word	0x00000090
        /*0490*/ 	.short	0x0106
        /*0492*/ 	.byte	0x04
	.zero		1


	//   ....[58]....
        /*0494*/ 	.word	0x00002fc0
        /*0498*/ 	.word	0x00000000
        /*049c*/ 	.word	0x00000090
        /*04a0*/ 	.short	0x010a
        /*04a2*/ 	.byte	0xff
	.zero		1


	//   ....[59]....
        /*04a4*/ 	.word	0x00003200
        /*04a8*/ 	.word	0x000000ff
        /*04ac*/ 	.word	0x00000008
        /*04b0*/ 	.short	0x010a
        /*04b2*/ 	.byte	0x06
	.zero		1


	//   ....[60]....
        /*04b4*/ 	.word	0x00003220
        /*04b8*/ 	.word	0x000000ff
        /*04bc*/ 	.word	0x00000008
        /*04c0*/ 	.short	0x010a
        /*04c2*/ 	.byte	0x06
	.zero		1


	//   ....[61]....
        /*04c4*/ 	.word	0x000033b0
        /*04c8*/ 	.word	0x000000ff
        /*04cc*/ 	.word	0x00000008
        /*04d0*/ 	.short	0x010a
        /*04d2*/ 	.byte	0x06
	.zero		1


	//   ....[62]....
        /*04d4*/ 	.word	0x000033d0
        /*04d8*/ 	.word	0x000000ff
        /*04dc*/ 	.word	0x00000008
        /*04e0*/ 	.short	0x010a
        /*04e2*/ 	.byte	0x06
	.zero		1


	//   ....[63]....
        /*04e4*/ 	.word	0x00003490
        /*04e8*/ 	.word	0x000000ff
        /*04ec*/ 	.word	0x00000000
        /*04f0*/ 	.short	0x0101
        /*04f2*/ 	.byte	0x07
	.zero		1


	//   ....[64]....
        /*04f4*/ 	.word	0x00003850
        /*04f8*/ 	.word	0x00000000
        /*04fc*/ 	.word	0x00000080
        /*0500*/ 	.short	0x010a
        /*0502*/ 	.byte	0xff
	.zero		1


	//   ....[65]....
        /*0504*/ 	.word	0x00003910
        /*0508*/ 	.word	0x00000000
        /*050c*/ 	.word	0x00000000
        /*0510*/ 	.short	0x0101
        /*0512*/ 	.byte	0xff
	.zero		1


	//   ....[66]....
        /*0514*/ 	.word	0x000039c0
        /*0518*/ 	.word	0x000000ff
        /*051c*/ 	.word	0x00000000
        /*0520*/ 	.short	0x010a
        /*0522*/ 	.byte	0x09
	.zero		1


	//   ....[67]....
        /*0524*/ 	.word	0x000039e0
        /*0528*/ 	.word	0x000000ff
        /*052c*/ 	.word	0x000000c0
        /*0530*/ 	.short	0x010a
        /*0532*/ 	.byte	0x08
	.zero		1


	//   ....[68]....
        /*0534*/ 	.word	0x00003a90
        /*0538*/ 	.word	0x000000ff
        /*053c*/ 	.word	0x00000000
        /*0540*/ 	.short	0x010a
        /*0542*/ 	.byte	0x0e
	.zero		1


	//   ....[69]....
        /*0544*/ 	.word	0x00003bc0
        /*0548*/ 	.word	0x000000ff
        /*054c*/ 	.word	0x00000000
        /*0550*/ 	.short	0x010a
        /*0552*/ 	.byte	0x26
	.zero		1


	//   ....[70]....
        /*0554*/ 	.word	0x00004000
        /*0558*/ 	.word	0x000000ff
        /*055c*/ 	.word	0x00000000
        /*0560*/ 	.short	0x010a
        /*0562*/ 	.byte	0x08
	.zero		1


	//   ....[71]....
        /*0564*/ 	.word	0x00004090
        /*0568*/ 	.word	0x000000ff
        /*056c*/ 	.word	0x00000000
        /*0570*/ 	.short	0x010a
        /*0572*/ 	.byte	0x08
	.zero		1


	//   ....[72]....
        /*0574*/ 	.word	0x00004120
        /*0578*/ 	.word	0x000000ff
        /*057c*/ 	.word	0x00000000
        /*0580*/ 	.short	0x010a
        /*0582*/ 	.byte	0x08
	.zero		1


	//   ....[73]....
        /*0584*/ 	.word	0x000041c0
        /*0588*/ 	.word	0x00000000
        /*058c*/ 	.word	0x00000000
        /*0590*/ 	.short	0x010a
        /*0592*/ 	.byte	0xff
	.zero		1


	//   ....[74]....
        /*0594*/ 	.word	0x00004200
        /*0598*/ 	.word	0x00000000
        /*059c*/ 	.word	0x00000000
        /*05a0*/ 	.short	0x010a
        /*05a2*/ 	.byte	0xff
	.zero		1


	//   ....[75]....
        /*05a4*/ 	.word	0x00004270
        /*05a8*/ 	.word	0x000000ff
        /*05ac*/ 	.word	0x00000000
        /*05b0*/ 	.short	0x0101
        /*05b2*/ 	.byte	0x05
	.zero		1


	//   ....[76]....
        /*05b4*/ 	.word	0x000042b0
        /*05b8*/ 	.word	0x000000ff
        /*05bc*/ 	.word	0x00000100
        /*05c0*/ 	.short	0x010a
        /*05c2*/ 	.byte	0x07
	.zero		1


	//   ....[77]....
        /*05c4*/ 	.word	0x00004300
        /*05c8*/ 	.word	0x000000ff
        /*05cc*/ 	.word	0x00000000
        /*05d0*/ 	.short	0x0101
        /*05d2*/ 	.byte	0x05
	.zero		1


	//   ....[78]....
        /*05d4*/ 	.word	0x00004710
        /*05d8*/ 	.word	0x00000000
        /*05dc*/ 	.word	0x00000080
        /*05e0*/ 	.short	0x010a
        /*05e2*/ 	.byte	0xff
	.zero		1


	//   ....[79]....
        /*05e4*/ 	.word	0x00004800
        /*05e8*/ 	.word	0x00000000
        /*05ec*/ 	.word	0x00000000
        /*05f0*/ 	.short	0x0101
        /*05f2*/ 	.byte	0xff
	.zero		1


	//   ....[80]....
        /*05f4*/ 	.word	0x00004b20
        /*05f8*/ 	.word	0x000000ff
        /*05fc*/ 	.word	0x00000078
        /*0600*/ 	.short	0x010a
        /*0602*/ 	.byte	0x06
	.zero		1


	//   ....[81]....
        /*0604*/ 	.word	0x00004ca0
        /*0608*/ 	.word	0x000000ff
        /*060c*/ 	.word	0x00000068
        /*0610*/ 	.short	0x010a
        /*0612*/ 	.byte	0x06
	.zero		1


	//   ....[82]....
        /*0614*/ 	.word	0x00004fd0
        /*0618*/ 	.word	0x000000ff
        /*061c*/ 	.word	0x00000060
        /*0620*/ 	.short	0x010b
        /*0622*/ 	.byte	0x06
	.zero		1


	//   ....[83]....
        /*0624*/ 	.word	0x00004ff0
        /*0628*/ 	.word	0x000000ff
        /*062c*/ 	.word	0x00000000
        /*0630*/ 	.short	0x0101
        /*0632*/ 	.byte	0x25
	.zero		1


	//   ....[84]....
        /*0634*/ 	.word	0x00005030
        /*0638*/ 	.word	0x00000000
        /*063c*/ 	.word	0x00000068
        /*0640*/ 	.short	0x010a
        /*0642*/ 	.byte	0xff
	.zero		1


	//   ....[85]....
        /*0644*/ 	.word	0x00005320
        /*0648*/ 	.word	0x00000000
        /*064c*/ 	.word	0x00000080
        /*0650*/ 	.short	0x010a
        /*0652*/ 	.byte	0xff
	.zero		1


	//   ....[86]....
        /*0654*/ 	.word	0x00005430
        /*0658*/ 	.word	0x00000000
        /*065c*/ 	.word	0x00000000
        /*0660*/ 	.short	0x0101
        /*0662*/ 	.byte	0xff
	.zero		1


	//   ....[87]....
        /*0664*/ 	.word	0x00005da0
        /*0668*/ 	.word	0x000000ff
        /*066c*/ 	.word	0x00000060
        /*0670*/ 	.short	0x010a
        /*0672*/ 	.byte	0x2b
	.zero		1


	//   ....[88]....
        /*0674*/ 	.word	0x00005db0
        /*0678*/ 	.word	0x00000071
        /*067c*/ 	.word	0x000000a0
        /*0680*/ 	.short	0x010a
        /*0682*/ 	.byte	0xff
	.zero		1


	//   ....[89]....
        /*0684*/ 	.word	0x00005f00
        /*0688*/ 	.word	0x000000ff
        /*068c*/ 	.word	0x00000060
        /*0690*/ 	.short	0x010a
        /*0692*/ 	.byte	0x2b
	.zero		1


	//   ....[90]....
        /*0694*/ 	.word	0x00005fe0
        /*0698*/ 	.word	0x000000ff
        /*069c*/ 	.word	0x00000000
        /*06a0*/ 	.short	0x0101
        /*06a2*/ 	.byte	0x04
	.zero		1


	//   ....[91]....
        /*06a4*/ 	.word	0x00006040
        /*06a8*/ 	.word	0x00000071
        /*06ac*/ 	.word	0x000000a0
        /*06b0*/ 	.short	0x010a
        /*06b2*/ 	.byte	0xff
	.zero		1


	//   ....[92]....
        /*06b4*/ 	.word	0x000062a0
        /*06b8*/ 	.word	0x00000071
        /*06bc*/ 	.word	0x00000000
        /*06c0*/ 	.short	0x0101
        /*06c2*/ 	.byte	0xff
	.zero		1


	//   ....[93]....
        /*06c4*/ 	.word	0x00006cf0
        /*06c8*/ 	.word	0x00000003
        /*06cc*/ 	.word	0x000000f0
        /*06d0*/ 	.short	0x010a
        /*06d2*/ 	.byte	0xff
	.zero		1


	//   ....[94]....
        /*06d4*/ 	.word	0x00006d50
        /*06d8*/ 	.word	0x00000002
        /*06dc*/ 	.word	0x00000030
        /*06e0*/ 	.short	0x010a
        /*06e2*/ 	.byte	0xff
	.zero		1


	//   ....[95]....
        /*06e4*/ 	.word	0x00006db0
        /*06e8*/ 	.word	0x00000002
        /*06ec*/ 	.word	0x00000030
        /*06f0*/ 	.short	0x010a
        /*06f2*/ 	.byte	0xff
	.zero		1


	//   ....[96]....
        /*06f4*/ 	.word	0x00006e00
        /*06f8*/ 	.word	0x00000002
        /*06fc*/ 	.word	0x00000080
        /*0700*/ 	.short	0x010a
        /*0702*/ 	.byte	0xff
	.zero		1


	//   ....[97]....
        /*0704*/ 	.word	0x00006e60
        /*0708*/ 	.word	0x00000000
        /*070c*/ 	.word	0x00000000
        /*0710*/ 	.short	0x010a
        /*0712*/ 	.byte	0xff
	.zero		1


	//   ....[98]....
        /*0714*/ 	.word	0x00006ec0
        /*0718*/ 	.word	0x00000000
        /*071c*/ 	.word	0x00000000
        /*0720*/ 	.short	0x010a
        /*0722*/ 	.byte	0xff
	.zero		1


	//   ....[99]....
        /*0724*/ 	.word	0x00006f20
        /*0728*/ 	.word	0x00000000
        /*072c*/ 	.word	0x00000000
        /*0730*/ 	.short	0x010a
        /*0732*/ 	.byte	0xff
	.zero		1


	//   ....[100]....
        /*0734*/ 	.word	0x00006f80
        /*0738*/ 	.word	0x00000000
        /*073c*/ 	.word	0x00000000
        /*0740*/ 	.short	0x010a
        /*0742*/ 	.byte	0xff
	.zero		1


	//   ....[101]....
        /*0744*/ 	.word	0x00006fe0
        /*0748*/ 	.word	0x00000000
        /*074c*/ 	.word	0x00000000
        /*0750*/ 	.short	0x010a
        /*0752*/ 	.byte	0xff
	.zero		1


	//   ....[102]....
        /*0754*/ 	.word	0x00007030
        /*0758*/ 	.word	0x00000000
        /*075c*/ 	.word	0x000000e0
        /*0760*/ 	.short	0x010a
        /*0762*/ 	.byte	0xff
	.zero		1


	//   ....[103]....
        /*0764*/ 	.word	0x00007090
        /*0768*/ 	.word	0x00000000
        /*076c*/ 	.word	0x00000090
        /*0770*/ 	.short	0x010a
        /*0772*/ 	.byte	0xff
	.zero		1


	//   ....[104]....
        /*0774*/ 	.word	0x000070e0
        /*0778*/ 	.word	0x00000000
        /*077c*/ 	.word	0x00000080
        /*0780*/ 	.short	0x010a
        /*0782*/ 	.byte	0xff
	.zero		1


	//   ....[105]....
        /*0784*/ 	.word	0x00007140
        /*0788*/ 	.word	0x00000000
        /*078c*/ 	.word	0x00000090
        /*0790*/ 	.short	0x010a
        /*0792*/ 	.byte	0xff
	.zero		1


	//   ....[106]....
        /*0794*/ 	.word	0x000071a0
        /*0798*/ 	.word	0x00000004
        /*079c*/ 	.word	0x00000008
        /*07a0*/ 	.short	0x010a
        /*07a2*/ 	.byte	0xff
	.zero		1


	//   ....[107]....
        /*07a4*/ 	.word	0x00007280
        /*07a8*/ 	.word	0x00000002
        /*07ac*/ 	.word	0x00000008
        /*07b0*/ 	.short	0x010a
        /*07b2*/ 	.byte	0xff
	.zero		1


	//   ....[108]....
        /*07b4*/ 	.word	0x000072d0
        /*07b8*/ 	.word	0x00000000
        /*07bc*/ 	.word	0x00000080
        /*07c0*/ 	.short	0x010a
        /*07c2*/ 	.byte	0xff
	.zero		1


	//   ....[109]....
        /*07c4*/ 	.word	0x00007330
        /*07c8*/ 	.word	0x00000000
        /*07cc*/ 	.word	0x000000c0
        /*07d0*/ 	.short	0x010a
        /*07d2*/ 	.byte	0xff
	.zero		1


	//   ....[110]....
        /*07d4*/ 	.word	0x00007390
        /*07d8*/ 	.word	0x00000000
        /*07dc*/ 	.word	0x00000000
        /*07e0*/ 	.short	0x010a
        /*07e2*/ 	.byte	0xff
	.zero		1


	//   ....[111]....
        /*07e4*/ 	.word	0x000073f0
        /*07e8*/ 	.word	0x00000000
        /*07ec*/ 	.word	0x00000000
        /*07f0*/ 	.short	0x010a
        /*07f2*/ 	.byte	0xff
	.zero		1


	//   ....[112]....
        /*07f4*/ 	.word	0x00007450
        /*07f8*/ 	.word	0x00000000
        /*07fc*/ 	.word	0x00000000
        /*0800*/ 	.short	0x010a
        /*0802*/ 	.byte	0xff
	.zero		1


	//   ....[113]....
        /*0804*/ 	.word	0x000074b0
        /*0808*/ 	.word	0x00000000
        /*080c*/ 	.word	0x00000000
        /*0810*/ 	.short	0x010a
        /*0812*/ 	.byte	0xff
	.zero		1


	//   ....[114]....
        /*0814*/ 	.word	0x00007510
        /*0818*/ 	.word	0x00000000
        /*081c*/ 	.word	0x00000100
        /*0820*/ 	.short	0x010a
        /*0822*/ 	.byte	0xff
	.zero		1


	//   ....[115]....
        /*0824*/ 	.word	0x00007560
        /*0828*/ 	.word	0x00000000
        /*082c*/ 	.word	0x00000080
        /*0830*/ 	.short	0x010a
        /*0832*/ 	.byte	0xff
	.zero		1


	//   ....[116]....
        /*0834*/ 	.word	0x000075c0
        /*0838*/ 	.word	0x00000000
        /*083c*/ 	.word	0x00000078
        /*0840*/ 	.short	0x010a
        /*0842*/ 	.byte	0xff
	.zero		1


	//   ....[117]....
        /*0844*/ 	.word	0x00007620
        /*0848*/ 	.word	0x00000003
        /*084c*/ 	.word	0x00000068
        /*0850*/ 	.short	0x010a
        /*0852*/ 	.byte	0xff
	.zero		1


	//   ....[118]....
        /*0854*/ 	.word	0x00007670
        /*0858*/ 	.word	0x00000000
        /*085c*/ 	.word	0x00000080
        /*0860*/ 	.short	0x010a
        /*0862*/ 	.byte	0xff
	.zero		1


	//   ....[119]....
        /*0864*/ 	.word	0x000076d0
        /*0868*/ 	.word	0x00000000
        /*086c*/ 	.word	0x00000060
        /*0870*/ 	.short	0x010a
        /*0872*/ 	.byte	0xff
	.zero		1


	//   ....[120]....
        /*0874*/ 	.word	0x00007720
        /*0878*/ 	.word	0x00000071
        /*087c*/ 	.word	0x000000a0
        /*0880*/ 	.short	0x010a
        /*0882*/ 	.byte	0xff
	.zero		1


	//----- nvinfo : EIATTR_NUM_MBARRIERS
	.align		4
.L_47:
        /*0884*/ 	.byte	0x03, 0x38
        /*0886*/ 	.short	0x0021


	//----- nvinfo : EIATTR_EXIT_INSTR_OFFSETS
	.align		4
        /*0888*/ 	.byte	0x04, 0x1c
        /*088a*/ 	.short	(.L_49 - .L_48)


	//   ....[0]....
.L_48:
        /*088c*/ 	.word	0x00002a90


	//   ....[1]....
        /*0890*/ 	.word	0x00002f90


	//   ....[2]....
        /*0894*/ 	.word	0x00002ff0


	//   ....[3]....
        /*0898*/ 	.word	0x00004530


	//   ....[4]....
        /*089c*/ 	.word	0x00005060


	//   ....[5]....
        /*08a0*/ 	.word	0x000050a0


	//   ....[6]....
        /*08a4*/ 	.word	0x00006ce0


	//----- nvinfo : EIATTR_MAX_THREADS
	.align		4
.L_49:
        /*08a8*/ 	.byte	0x04, 0x05
        /*08aa*/ 	.short	(.L_51 - .L_50)
.L_50:
        /*08ac*/ 	.word	0x00000100
        /*08b0*/ 	.word	0x00000001
        /*08b4*/ 	.word	0x00000001


	//----- nvinfo : EIATTR_CRS_STACK_SIZE
	.align		4
.L_51:
        /*08b8*/ 	.byte	0x04, 0x1e
        /*08ba*/ 	.short	(.L_53 - .L_52)
.L_52:
        /*08bc*/ 	.word	0x00000000


	//----- nvinfo : EIATTR_CBANK_PARAM_SIZE
	.align		4
.L_53:
        /*08c0*/ 	.byte	0x03, 0x19
        /*08c2*/ 	.short	0x0800


	//----- nvinfo : EIATTR_PARAM_CBANK
	.align		4
        /*08c4*/ 	.byte	0x04, 0x0a
        /*08c6*/ 	.short	(.L_55 - .L_54)
	.align		4
.L_54:
        /*08c8*/ 	.word	index@(.nv.constant0._ZN7cutlass13device_kernelINS_4gemm6kernel13GemmUniversalIN4cute5tupleIJiiiiEEENS1_10collective13CollectiveMmaINS1_35MainloopSm100TmaUmmaWarpSpecializedILi6ELi2ELi4ENS5_IJNS4_1CILi2EEENSA_ILi1EEESC_EEEEENS5_IJNSA_ILi256EEENSA_ILi32EEESF_EEEaNS5_IJlSC_lEEEaSI_NS4_8TiledMMAINS4_8MMA_AtomIJNS4_21SM100_MMA_S8_2x1SM_SSIaaiLi256ELi32ELNS4_4UMMA5MajorE0ELSN_0ELNSM_8SaturateE0EEEEEENS4_6LayoutINS5_IJSC_SC_SC_EEENS5_IJNSA_ILi0EEEST_ST_EEEEENS5_IJNS4_10UnderscoreESW_SW_EEEEENS4_18SM100_TMA_2SM_LOADENS4_14ComposedLayoutINS4_7SwizzleILi3ELi4ELi3EEENS4_18smem_ptr_flag_bitsILi8EEENSR_INS5_IJNSA_ILi8EEENSA_ILi128EEEEEENS5_IJS16_SC_EEEEEEEvNS4_8identityESZ_S1A_vS1B_EENS_8epilogue10collective18CollectiveEpilogueINS1D_23Sm100TmaWarpSpecializedILi1ELi1ELi32ELb0ELb0EEEJNS5_IJS16_SG_SF_EEENS5_IJNSR_IS16_SC_EENSR_ISG_SC_EEEEEaSI_aSI_NS1D_6fusion15FusionCallbacksIS1H_NS1M_17LinearCombinationIaiaiLNS_15FloatRoundStyleE2EEES1I_S1L_JEEENS4_5SM1004TMEM4LOAD26SM100_TMEM_LOAD_32dp32b32xENS4_13SM90_TMA_LOADENS10_INS11_ILi1ELi4ELi3EEES14_NSR_INS5_IJS15_SG_EEENS5_IJSG_SC_EEEEEEENS4_39AutoVectorizingCopyWithAssumedAlignmentILi128EEENS4_14SM90_TMA_STOREES21_S23_S23_EEEvvEEEEvNT_6ParamsE)
        /*08cc*/ 	.short	0x0380
        /*08ce*/ 	.short	0x0800


	//----- nvinfo : EIATTR_SW_WAR
	.align		4
.L_55:
        /*08d0*/ 	.byte	0x04, 0x36
        /*08d2*/ 	.short	(.L_57 - .L_56)
.L_56:
        /*08d4*/ 	.word	0x00000008
.L_57:


//--------------------- .nv.callgraph             --------------------------
	.section	.nv.callgraph,"",@"SHT_CUDA_CALLGRAPH"
	.align	4
	.sectionentsize	8
	.align		4
        /*0000*/ 	.word	0x00000000
	.align		4
        /*0004*/ 	.word	0xffffffff
	.align		4
        /*0008*/ 	.word	index@(_ZN7cutlass13device_kernelINS_4gemm6kernel13GemmUniversalIN4cute5tupleIJiiiiEEENS1_10collective13CollectiveMmaINS1_35MainloopSm100TmaUmmaWarpSpecializedILi6ELi2ELi4ENS5_IJNS4_1CILi2EEENSA_ILi1EEESC_EEEEENS5_IJNSA_ILi256EEENSA_ILi32EEESF_EEEaNS5_IJlSC_lEEEaSI_NS4_8TiledMMAINS4_8MMA_AtomIJNS4_21SM100_MMA_S8_2x1SM_SSIaaiLi256ELi32ELNS4_4UMMA5MajorE0ELSN_0ELNSM_8SaturateE0EEEEEENS4_6LayoutINS5_IJSC_SC_SC_EEENS5_IJNSA_ILi0EEEST_ST_EEEEENS5_IJNS4_10UnderscoreESW_SW_EEEEENS4_18SM100_TMA_2SM_LOADENS4_14ComposedLayoutINS4_7SwizzleILi3ELi4ELi3EEENS4_18smem_ptr_flag_bitsILi8EEENSR_INS5_IJNSA_ILi8EEENSA_ILi128EEEEEENS5_IJS16_SC_EEEEEEEvNS4_8identityESZ_S1A_vS1B_EENS_8epilogue10collective18CollectiveEpilogueINS1D_23Sm100TmaWarpSpecializedILi1ELi1ELi32ELb0ELb0EEEJNS5_IJS16_SG_SF_EEENS5_IJNSR_IS16_SC_EENSR_ISG_SC_EEEEEaSI_aSI_NS1D_6fusion15FusionCallbacksIS1H_NS1M_17LinearCombinationIaiaiLNS_15FloatRoundStyleE2EEES1I_S1L_JEEENS4_5SM1004TMEM4LOAD26SM100_TMEM_LOAD_32dp32b32xENS4_13SM90_TMA_LOADENS10_INS11_ILi1ELi4ELi3EEES14_NSR_INS5_IJS15_SG_EEENS5_IJSG_SC_EEEEEEENS4_39AutoVectorizingCopyWithAssumedAlignmentILi128EEENS4_14SM90_TMA_STOREES21_S23_S23_EEEvvEEEEvNT_6ParamsE)
	.align		4
        /*000c*/ 	.word	index@(__assertfail)
	.align		4
        /*0010*/ 	.word	0x00000000
	.align		4
        /*0014*/ 	.word	0xfffffffe
	.align		4
        /*0018*/ 	.word	0x00000000
	.align		4
        /*001c*/ 	.word	0xfffffffd
	.align		4
        /*0020*/ 	.word	0x00000000
	.align		4
        /*0024*/ 	.word	0xfffffffc


//--------------------- .nv.constant4             --------------------------
	.section	.nv.constant4,"a",@progbits
	.align	8
	.align		8
.nv.constant4:
        /*0000*/ 	.dword	__assertfail
	.align		8
        /*0008*/ 	.dword	__unnamed_1
	.align		8
        /*0010*/ 	.dword	__unnamed_2
	.align		8
        /*0018*/ 	.dword	_ZN40_INTERNAL_dba96c00_4_k_cu_808d7d8b_158244cuda3std3__45__cpo5beginE
	.align		8
        /*0020*/ 	.dword	_ZN40_INTERNAL_dba96c00_4_k_cu_808d7d8b_158244cuda3std3__45__cpo3endE
	.align		8
        /*0028*/ 	.dword	_ZN40_INTERNAL_dba96c00_4_k_cu_808d7d8b_158244cuda3std3__45__cpo6cbeginE
	.align		8
        /*0030*/ 	.dword	_ZN40_INTERNAL_dba96c00_4_k_cu_808d7d8b_158244cuda3std3__45__cpo4cendE
	.align		8
        /*0038*/ 	.dword	_ZN40_INTERNAL_dba96c00_4_k_cu_808d7d8b_158244cuda3std3__442_GLOBAL__N__dba96c00_4_k_cu_808d7d8b_158246ignoreE
	.align		8
        /*0040*/ 	.dword	_ZN40_INTERNAL_dba96c00_4_k_cu_808d7d8b_158244cuda3std3__419piecewise_constructE
	.align		8
        /*0048*/ 	.dword	_ZN40_INTERNAL_dba96c00_4_k_cu_808d7d8b_158244cuda3std3__48in_placeE
	.align		8
        /*0050*/ 	.dword	_ZN40_INTERNAL_dba96c00_4_k_cu_808d7d8b_158244cuda3std6ranges3__45__cpo4swapE
	.align		8
        /*0058*/ 	.dword	_ZN40_INTERNAL_dba96c00_4_k_cu_808d7d8b_158244cuda3std6ranges3__45__cpo9iter_moveE
	.align		8
        /*0060*/ 	.dword	_ZN40_INTERNAL_dba96c00_4_k_cu_808d7d8b_158244cute7productE
	.align		8
        /*0068*/ 	.dword	_ZN40_INTERNAL_dba96c00_4_k_cu_808d7d8b_158244cute1_E
	.align		8
        /*0070*/ 	.dword	$str$25
	.align		8
        /*0078*/ 	.dword	$str$26
	.align		8
        /*0080*/ 	.dword	$str$27
	.align		8
        /*0088*/ 	.dword	$str$28


//--------------------- .text._ZN7cutlass13device_kernelINS_4gemm6kernel13GemmUniversalIN4cute5tupleIJiiiiEEENS1_10collective13CollectiveMmaINS1_35MainloopSm100TmaUmmaWarpSpecializedILi6ELi2ELi4ENS5_IJNS4_1CILi2EEENSA_ILi1EEESC_EEEEENS5_IJNSA_ILi256EEENSA_ILi32EEESF_EEEaNS5_IJlSC_lEEEaSI_NS4_8TiledMMAINS4_8MMA_AtomIJNS4_21SM100_MMA_S8_2x1SM_SSIaaiLi256ELi32ELNS4_4UMMA5MajorE0ELSN_0ELNSM_8SaturateE0EEEEEENS4_6LayoutINS5_IJSC_SC_SC_EEENS5_IJNSA_ILi0EEEST_ST_EEEEENS5_IJNS4_10UnderscoreESW_SW_EEEEENS4_18SM100_TMA_2SM_LOADENS4_14ComposedLayoutINS4_7SwizzleILi3ELi4ELi3EEENS4_18smem_ptr_flag_bitsILi8EEENSR_INS5_IJNSA_ILi8EEENSA_ILi128EEEEEENS5_IJS16_SC_EEEEEEEvNS4_8identityESZ_S1A_vS1B_EENS_8epilogue10collective18CollectiveEpilogueINS1D_23Sm100TmaWarpSpecializedILi1ELi1ELi32ELb0ELb0EEEJNS5_IJS16_SG_SF_EEENS5_IJNSR_IS16_SC_EENSR_ISG_SC_EEEEEaSI_aSI_NS1D_6fusion15FusionCallbacksIS1H_NS1M_17LinearCombinationIaiaiLNS_15FloatRoundStyleE2EEES1I_S1L_JEEENS4_5SM1004TMEM4LOAD26SM100_TMEM_LOAD_32dp32b32xENS4_13SM90_TMA_LOADENS10_INS11_ILi1ELi4ELi3EEES14_NSR_INS5_IJS15_SG_EEENS5_IJSG_SC_EEEEEEENS4_39AutoVectorizingCopyWithAssumedAlignmentILi128EEENS4_14SM90_TMA_STOREES21_S23_S23_EEEvvEEEEvNT_6ParamsE --------------------------
	.section	.text._ZN7cutlass13device_kernelINS_4gemm6kernel13GemmUniversalIN4cute5tupleIJiiiiEEENS1_10collective13CollectiveMmaINS1_35MainloopSm100TmaUmmaWarpSpecializedILi6ELi2ELi4ENS5_IJNS4_1CILi2EEENSA_ILi1EEESC_EEEEENS5_IJNSA_ILi256EEENSA_ILi32EEESF_EEEaNS5_IJlSC_lEEEaSI_NS4_8TiledMMAINS4_8MMA_AtomIJNS4_21SM100_MMA_S8_2x1SM_SSIaaiLi256ELi32ELNS4_4UMMA5MajorE0ELSN_0ELNSM_8SaturateE0EEEEEENS4_6LayoutINS5_IJSC_SC_SC_EEENS5_IJNSA_ILi0EEEST_ST_EEEEENS5_IJNS4_10UnderscoreESW_SW_EEEEENS4_18SM100_TMA_2SM_LOADENS4_14ComposedLayoutINS4_7SwizzleILi3ELi4ELi3EEENS4_18smem_ptr_flag_bitsILi8EEENSR_INS5_IJNSA_ILi8EEENSA_ILi128EEEEEENS5_IJS16_SC_EEEEEEEvNS4_8identityESZ_S1A_vS1B_EENS_8epilogue10collective18CollectiveEpilogueINS1D_23Sm100TmaWarpSpecializedILi1ELi1ELi32ELb0ELb0EEEJNS5_IJS16_SG_SF_EEENS5_IJNSR_IS16_SC_EENSR_ISG_SC_EEEEEaSI_aSI_NS1D_6fusion15FusionCallbacksIS1H_NS1M_17LinearCombinationIaiaiLNS_15FloatRoundStyleE2EEES1I_S1L_JEEENS4_5SM1004TMEM4LOAD26SM100_TMEM_LOAD_32dp32b32xENS4_13SM90_TMA_LOADENS10_INS11_ILi1ELi4ELi3EEES14_NSR_INS5_IJS15_SG_EEENS5_IJSG_SC_EEEEEEENS4_39AutoVectorizingCopyWithAssumedAlignmentILi128EEENS4_14SM90_TMA_STOREES21_S23_S23_EEEvvEEEEvNT_6ParamsE,"ax",@progbits
	.align	128
.text._ZN7cutlass13device_kernelINS_4gemm6kernel13GemmUniversalIN4cute5tupleIJiiiiEEENS1_10collective13CollectiveMmaINS1_35MainloopSm100TmaUmmaWarpSpecializedILi6ELi2ELi4ENS5_IJNS4_1CILi2EEENSA_ILi1EEESC_EEEEENS5_IJNSA_ILi256EEENSA_ILi32EEESF_EEEaNS5_IJlSC_lEEEaSI_NS4_8TiledMMAINS4_8MMA_AtomIJNS4_21SM100_MMA_S8_2x1SM_SSIaaiLi256ELi32ELNS4_4UMMA5MajorE0ELSN_0ELNSM_8SaturateE0EEEEEENS4_6LayoutINS5_IJSC_SC_SC_EEENS5_IJNSA_ILi0EEEST_ST_EEEEENS5_IJNS4_10UnderscoreESW_SW_EEEEENS4_18SM100_TMA_2SM_LOADENS4_14ComposedLayoutINS4_7SwizzleILi3ELi4ELi3EEENS4_18smem_ptr_flag_bitsILi8EEENSR_INS5_IJNSA_ILi8EEENSA_ILi128EEEEEENS5_IJS16_SC_EEEEEEEvNS4_8identityESZ_S1A_vS1B_EENS_8epilogue10collective18CollectiveEpilogueINS1D_23Sm100TmaWarpSpecializedILi1ELi1ELi32ELb0ELb0EEEJNS5_IJS16_SG_SF_EEENS5_IJNSR_IS16_SC_EENSR_ISG_SC_EEEEEaSI_aSI_NS1D_6fusion15FusionCallbacksIS1H_NS1M_17LinearCombinationIaiaiLNS_15FloatRoundStyleE2EEES1I_S1L_JEEENS4_5SM1004TMEM4LOAD26SM100_TMEM_LOAD_32dp32b32xENS4_13SM90_TMA_LOADENS10_INS11_ILi1ELi4ELi3EEES14_NSR_INS5_IJS15_SG_EEENS5_IJSG_SC_EEEEEEENS4_39AutoVectorizingCopyWithAssumedAlignmentILi128EEENS4_14SM90_TMA_STOREES21_S23_S23_EEEvvEEEEvNT_6ParamsE:
        .type           _ZN7cutlass13device_kernelINS_4gemm6kernel13GemmUniversalIN4cute5tupleIJiiiiEEENS1_10collective13CollectiveMmaINS1_35MainloopSm100TmaUmmaWarpSpecializedILi6ELi2ELi4ENS5_IJNS4_1CILi2EEENSA_ILi1EEESC_EEEEENS5_IJNSA_ILi256EEENSA_ILi32EEESF_EEEaNS5_IJlSC_lEEEaSI_NS4_8TiledMMAINS4_8MMA_AtomIJNS4_21SM100_MMA_S8_2x1SM_SSIaaiLi256ELi32ELNS4_4UMMA5MajorE0ELSN_0ELNSM_8SaturateE0EEEEEENS4_6LayoutINS5_IJSC_SC_SC_EEENS5_IJNSA_ILi0EEEST_ST_EEEEENS5_IJNS4_10UnderscoreESW_SW_EEEEENS4_18SM100_TMA_2SM_LOADENS4_14ComposedLayoutINS4_7SwizzleILi3ELi4ELi3EEENS4_18smem_ptr_flag_bitsILi8EEENSR_INS5_IJNSA_ILi8EEENSA_ILi128EEEEEENS5_IJS16_SC_EEEEEEEvNS4_8identityESZ_S1A_vS1B_EENS_8epilogue10collective18CollectiveEpilogueINS1D_23Sm100TmaWarpSpecializedILi1ELi1ELi32ELb0ELb0EEEJNS5_IJS16_SG_SF_EEENS5_IJNSR_IS16_SC_EENSR_ISG_SC_EEEEEaSI_aSI_NS1D_6fusion15FusionCallbacksIS1H_NS1M_17LinearCombinationIaiaiLNS_15FloatRoundStyleE2EEES1I_S1L_JEEENS4_5SM1004TMEM4LOAD26SM100_TMEM_LOAD_32dp32b32xENS4_13SM90_TMA_LOADENS10_INS11_ILi1ELi4ELi3EEES14_NSR_INS5_IJS15_SG_EEENS5_IJSG_SC_EEEEEEENS4_39AutoVectorizingCopyWithAssumedAlignmentILi128EEENS4_14SM90_TMA_STOREES21_S23_S23_EEEvvEEEEvNT_6ParamsE,@function
        .size           _ZN7cutlass13device_kernelINS_4gemm6kernel13GemmUniversalIN4cute5tupleIJiiiiEEENS1_10collective13CollectiveMmaINS1_35MainloopSm100TmaUmmaWarpSpecializedILi6ELi2ELi4ENS5_IJNS4_1CILi2EEENSA_ILi1EEESC_EEEEENS5_IJNSA_ILi256EEENSA_ILi32EEESF_EEEaNS5_IJlSC_lEEEaSI_NS4_8TiledMMAINS4_8MMA_AtomIJNS4_21SM100_MMA_S8_2x1SM_SSIaaiLi256ELi32ELNS4_4UMMA5MajorE0ELSN_0ELNSM_8SaturateE0EEEEEENS4_6LayoutINS5_IJSC_SC_SC_EEENS5_IJNSA_ILi0EEEST_ST_EEEEENS5_IJNS4_10UnderscoreESW_SW_EEEEENS4_18SM100_TMA_2SM_LOADENS4_14ComposedLayoutINS4_7SwizzleILi3ELi4ELi3EEENS4_18smem_ptr_flag_bitsILi8EEENSR_INS5_IJNSA_ILi8EEENSA_ILi128EEEEEENS5_IJS16_SC_EEEEEEEvNS4_8identityESZ_S1A_vS1B_EENS_8epilogue10collective18CollectiveEpilogueINS1D_23Sm100TmaWarpSpecializedILi1ELi1ELi32ELb0ELb0EEEJNS5_IJS16_SG_SF_EEENS5_IJNSR_IS16_SC_EENSR_ISG_SC_EEEEEaSI_aSI_NS1D_6fusion15FusionCallbacksIS1H_NS1M_17LinearCombinationIaiaiLNS_15FloatRoundStyleE2EEES1I_S1L_JEEENS4_5SM1004TMEM4LOAD26SM100_TMEM_LOAD_32dp32b32xENS4_13SM90_TMA_LOADENS10_INS11_ILi1ELi4ELi3EEES14_NSR_INS5_IJS15_SG_EEENS5_IJSG_SC_EEEEEEENS4_39AutoVectorizingCopyWithAssumedAlignmentILi128EEENS4_14SM90_TMA_STOREES21_S23_S23_EEEvvEEEEvNT_6ParamsE,(.L_x_155 - _ZN7cutlass13device_kernelINS_4gemm6kernel13GemmUniversalIN4cute5tupleIJiiiiEEENS1_10collective13CollectiveMmaINS1_35MainloopSm100TmaUmmaWarpSpecializedILi6ELi2ELi4ENS5_IJNS4_1CILi2EEENSA_ILi1EEESC_EEEEENS5_IJNSA_ILi256EEENSA_ILi32EEESF_EEEaNS5_IJlSC_lEEEaSI_NS4_8TiledMMAINS4_8MMA_AtomIJNS4_21SM100_MMA_S8_2x1SM_SSIaaiLi256ELi32ELNS4_4UMMA5MajorE0ELSN_0ELNSM_8SaturateE0EEEEEENS4_6LayoutINS5_IJSC_SC_SC_EEENS5_IJNSA_ILi0EEEST_ST_EEEEENS5_IJNS4_10UnderscoreESW_SW_EEEEENS4_18SM100_TMA_2SM_LOADENS4_14ComposedLayoutINS4_7SwizzleILi3ELi4ELi3EEENS4_18smem_ptr_flag_bitsILi8EEENSR_INS5_IJNSA_ILi8EEENSA_ILi128EEEEEENS5_IJS16_SC_EEEEEEEvNS4_8identityESZ_S1A_vS1B_EENS_8epilogue10collective18CollectiveEpilogueINS1D_23Sm100TmaWarpSpecializedILi1ELi1ELi32ELb0ELb0EEEJNS5_IJS16_SG_SF_EEENS5_IJNSR_IS16_SC_EENSR_ISG_SC_EEEEEaSI_aSI_NS1D_6fusion15FusionCallbacksIS1H_NS1M_17LinearCombinationIaiaiLNS_15FloatRoundStyleE2EEES1I_S1L_JEEENS4_5SM1004TMEM4LOAD26SM100_TMEM_LOAD_32dp32b32xENS4_13SM90_TMA_LOADENS10_INS11_ILi1ELi4ELi3EEES14_NSR_INS5_IJS15_SG_EEENS5_IJSG_SC_EEEEEEENS4_39AutoVectorizingCopyWithAssumedAlignmentILi128EEENS4_14SM90_TMA_STOREES21_S23_S23_EEEvvEEEEvNT_6ParamsE)
        .other          _ZN7cutlass13device_kernelINS_4gemm6kernel13GemmUniversalIN4cute5tupleIJiiiiEEENS1_10collective13CollectiveMmaINS1_35MainloopSm100TmaUmmaWarpSpecializedILi6ELi2ELi4ENS5_IJNS4_1CILi2EEENSA_ILi1EEESC_EEEEENS5_IJNSA_ILi256EEENSA_ILi32EEESF_EEEaNS5_IJlSC_lEEEaSI_NS4_8TiledMMAINS4_8MMA_AtomIJNS4_21SM100_MMA_S8_2x1SM_SSIaaiLi256ELi32ELNS4_4UMMA5MajorE0ELSN_0ELNSM_8SaturateE0EEEEEENS4_6LayoutINS5_IJSC_SC_SC_EEENS5_IJNSA_ILi0EEEST_ST_EEEEENS5_IJNS4_10UnderscoreESW_SW_EEEEENS4_18SM100_TMA_2SM_LOADENS4_14ComposedLayoutINS4_7SwizzleILi3ELi4ELi3EEENS4_18smem_ptr_flag_bitsILi8EEENSR_INS5_IJNSA_ILi8EEENSA_ILi128EEEEEENS5_IJS16_SC_EEEEEEEvNS4_8identityESZ_S1A_vS1B_EENS_8epilogue10collective18CollectiveEpilogueINS1D_23Sm100TmaWarpSpecializedILi1ELi1ELi32ELb0ELb0EEEJNS5_IJS16_SG_SF_EEENS5_IJNSR_IS16_SC_EENSR_ISG_SC_EEEEEaSI_aSI_NS1D_6fusion15FusionCallbacksIS1H_NS1M_17LinearCombinationIaiaiLNS_15FloatRoundStyleE2EEES1I_S1L_JEEENS4_5SM1004TMEM4LOAD26SM100_TMEM_LOAD_32dp32b32xENS4_13SM90_TMA_LOADENS10_INS11_ILi1ELi4ELi3EEES14_NSR_INS5_IJS15_SG_EEENS5_IJSG_SC_EEEEEEENS4_39AutoVectorizingCopyWithAssumedAlignmentILi128EEENS4_14SM90_TMA_STOREES21_S23_S23_EEEvvEEEEvNT_6ParamsE,@"STO_CUDA_ENTRY STV_DEFAULT"
_ZN7cutlass13device_kernelINS_4gemm6kernel13GemmUniversalIN4cute5tupleIJiiiiEEENS1_10collective13CollectiveMmaINS1_35MainloopSm100TmaUmmaWarpSpecializedILi6ELi2ELi4ENS5_IJNS4_1CILi2EEENSA_ILi1EEESC_EEEEENS5_IJNSA_ILi256EEENSA_ILi32EEESF_EEEaNS5_IJlSC_lEEEaSI_NS4_8TiledMMAINS4_8MMA_AtomIJNS4_21SM100_MMA_S8_2x1SM_SSIaaiLi256ELi32ELNS4_4UMMA5MajorE0ELSN_0ELNSM_8SaturateE0EEEEEENS4_6LayoutINS5_IJSC_SC_SC_EEENS5_IJNSA_ILi0EEEST_ST_EEEEENS5_IJNS4_10UnderscoreESW_SW_EEEEENS4_18SM100_TMA_2SM_LOADENS4_14ComposedLayoutINS4_7SwizzleILi3ELi4ELi3EEENS4_18smem_ptr_flag_bitsILi8EEENSR_INS5_IJNSA_ILi8EEENSA_ILi128EEEEEENS5_IJS16_SC_EEEEEEEvNS4_8identityESZ_S1A_vS1B_EENS_8epilogue10collective18CollectiveEpilogueINS1D_23Sm100TmaWarpSpecializedILi1ELi1ELi32ELb0ELb0EEEJNS5_IJS16_SG_SF_EEENS5_IJNSR_IS16_SC_EENSR_ISG_SC_EEEEEaSI_aSI_NS1D_6fusion15FusionCallbacksIS1H_NS1M_17LinearCombinationIaiaiLNS_15FloatRoundStyleE2EEES1I_S1L_JEEENS4_5SM1004TMEM4LOAD26SM100_TMEM_LOAD_32dp32b32xENS4_13SM90_TMA_LOADENS10_INS11_ILi1ELi4ELi3EEES14_NSR_INS5_IJS15_SG_EEENS5_IJSG_SC_EEEEEEENS4_39AutoVectorizingCopyWithAssumedAlignmentILi128EEENS4_14SM90_TMA_STOREES21_S23_S23_EEEvvEEEEvNT_6ParamsE:
[----:B------:R-:W1:Y:S01]  /*0000*/  LDC R1, c[0x0][0x37c] ;  /* 0x0000df00ff017b82 */ /* 0x000e620000000800 */
[----:B------:R-:W2:Y:S01]  /*0010*/  S2R R103, SR_TID.X ;  /* 0x0000000000677919 */ /* 0x000ea20000002100 */
[----:B------:R-:W3:Y:S06]  /*0020*/  LDCU.64 UR6, c[0x0][0x890] ;  /* 0x00011200ff0677ac */ /* 0x000eec0008000a00 */
[----:B------:R-:W4:Y:S01]  /*0030*/  S2UR UR37, SR_CgaCtaId ;  /* 0x00000000002579c3 */ /* 0x000f220000008800 */
[----:B------:R-:W-:Y:S02]  /*0040*/  PRMT R99, RZ, 0x7610, R99 ;  /* 0x00007610ff637816 */ /* 0x000fe40000000063 */
[----:B------:R-:W-:Y:S01]  /*0050*/  ELECT P1, URZ, PT ;  /* 0x0000000000ff782f */ /* 0x000fe20003820000 */
[----:B------:R-:W1:Y:S01]  /*0060*/  LDCU.64 UR40, c[0x0][0x358] ;  /* 0x00006b00ff2877ac */ /* 0x000e620008000a00 */
[----:B---3--:R-:W-:-:S04]  /*0070*/  UISETP.NE.U32.AND UP0, UPT, UR6, URZ, UPT ;  /* 0x000000ff0600728c */ /* 0x008fc8000bf05070 */
[----:B------:R-:W-:Y:S02]  /*0080*/  UISETP.NE.AND.EX UP0, UPT, UR7, URZ, UPT, UP0 ;  /* 0x000000ff0700728c */ /* 0x000fe4000bf05300 */
[----:B----4-:R-:W-:Y:S02]  /*0090*/  ULOP3.LUT UR5, UR37, 0x1, URZ, 0xc0, !UPT ;  /* 0x0000000125057892 */ /* 0x010fe4000f8ec0ff */
[----:B------:R-:W-:Y:S01]  /*00a0*/  ULOP3.LUT UR4, UR37, 0x1, URZ, 0x3c, !UPT ;  /* 0x0000000125047892 */ /* 0x000fe2000f8e3cff */
[----:B--2---:R-:W-:-:S05]  /*00b0*/  SHF.R.U32.HI R106, RZ, 0x5, R103 ;  /* 0x00000005ff6a7819 */ /* 0x004fca0000011667 */
[----:B------:R-:W2:Y:S02]  /*00c0*/  SHFL.IDX PT, R0, R106, RZ, 0x1f ;  /* 0x00001fff6a007589 */ /* 0x000ea400000e0000 */
[----:B--2---:R-:W-:Y:S01]  /*00d0*/  R2UR UR10, R0 ;  /* 0x00000000000a72ca */ /* 0x004fe200000e0000 */
[----:B-1----:R-:W-:-:S14]  /*00e0*/  BRA.U UP0, `(.L_x_0) ;  /* 0x00000001002c7547 */ /* 0x002fdc000b800000 */
[----:B------:R-:W1:Y:S02]  /*00f0*/  LDCU.64 UR8, c[0x0][0x888] ;  /* 0x00011100ff0877ac */ /* 0x000e640008000a00 */
[----:B-1----:R-:W-:-:S04]  /*0100*/  UISETP.NE.U32.AND UP0, UPT, UR8, URZ, UPT ;  /* 0x000000ff0800728c */ /* 0x002fc8000bf05070 */
[----:B------:R-:W-:-:S09]  /*0110*/  UISETP.NE.AND.EX UP0, UPT, UR9, URZ, UPT, UP0 ;  /* 0x000000ff0900728c */ /* 0x000fd2000bf05300 */
[----:B------:R-:W-:Y:S05]  /*0120*/  BRA.U !UP0, `(.L_x_1) ;  /* 0x0000000108107547 */ /* 0x000fea000b800000 */
[----:B------:R-:W1:Y:S02]  /*0130*/  LDC.64 R48, c[0x0][0x888] ;  /* 0x00022200ff307b82 */ /* 0x000e640000000a00 */
[----:B-1----:R1:W5:Y:S01]  /*0140*/  LDG.E R48, desc[UR40][R48.64] ;  /* 0x0000002830307981 */ /* 0x002362000c1e1900 */
[----:B------:R-:W-:Y:S01]  /*0150*/  HFMA2 R99, -RZ, RZ, 0, 5.9604644775390625e-08 ;  /* 0x00000001ff637431 */ /* 0x000fe200000001ff */
[----:B------:R-:W-:Y:S05]  /*0160*/  BRA `(.L_x_0) ;  /* 0x00000000000c7947 */ /* 0x000fea0003800000 */
.L_x_1:
[----:B------:R-:W1:Y:S01]  /*0170*/  LDCU UR8, c[0x0][0x880] ;  /* 0x00011000ff0877ac */ /* 0x000e620008000800 */
[----:B------:R-:W-:Y:S01]  /*0180*/  HFMA2 R99, -RZ, RZ, 0, 5.9604644775390625e-08 ;  /* 0x00000001ff637431 */ /* 0x000fe200000001ff */
[----:B-1----:R-:W-:-:S07]  /*0190*/  MOV R48, UR8 ;  /* 0x0000000800307c02 */ /* 0x002fce0008000f00 */
.L_x_0:
[----:B------:R-:W2:Y:S02]  /*01a0*/  LDCU.64 UR8, c[0x0][0x8b0] ;  /* 0x00011600ff0877ac */ /* 0x000ea40008000a00 */
[----:B--2---:R-:W-:-:S04]  /*01b0*/  UISETP.NE.U32.AND UP0, UPT, UR8, URZ, UPT ;  /* 0x000000ff0800728c */ /* 0x004fc8000bf05070 */
[----:B------:R-:W-:-:S09]  /*01c0*/  UISETP.NE.AND.EX UP0, UPT, UR9, URZ, UPT, UP0 ;  /* 0x000000ff0900728c */ /* 0x000fd2000bf05300 */
[----:B------:R-:W-:Y:S05]  /*01d0*/  BRA.U UP0, `(.L_x_2) ;  /* 0x0000000100247547 */ /* 0x000fea000b800000 */
[----:B------:R-:W2:Y:S02]  /*01e0*/  LDCU.64 UR8, c[0x0][0x8a8] ;  /* 0x00011500ff0877ac */ /* 0x000ea40008000a00 */
[----:B--2---:R-:W-:-:S04]  /*01f0*/  UISETP.NE.U32.AND UP0, UPT, UR8, URZ, UPT ;  /* 0x000000ff0800728c */ /* 0x004fc8000bf05070 */
[----:B------:R-:W-:-:S09]  /*0200*/  UISETP.NE.AND.EX UP0, UPT, UR9, URZ, UPT, UP0 ;  /* 0x000000ff0900728c */ /* 0x000fd2000bf05300 */
[----:B------:R-:W-:Y:S05]  /*0210*/  BRA.U !UP0, `(.L_x_3) ;  /* 0x00000001080c7547 */ /* 0x000fea000b800000 */
[----:B------:R-:W2:Y:S02]  /*0220*/  LDC.64 R46, c[0x0][0x8a8] ;  /* 0x00022a00ff2e7b82 */ /* 0x000ea40000000a00 */
[----:B--2---:R2:W5:Y:S01]  /*0230*/  LDG.E R46, desc[UR40][R46.64] ;  /* 0x000000282e2e7981 */ /* 0x004562000c1e1900 */
[----:B------:R-:W-:Y:S05]  /*0240*/  BRA `(.L_x_2) ;  /* 0x0000000000087947 */ /* 0x000fea0003800000 */
.L_x_3:
[----:B------:R-:W2:Y:S02]  /*0250*/  LDCU UR8, c[0x0][0x8a0] ;  /* 0x00011400ff0877ac */ /* 0x000ea40008000800 */
[----:B--2---:R-:W-:Y:S02]  /*0260*/  MOV R46, UR8 ;  /* 0x00000008002e7c02 */ /* 0x004fe40008000f00 */
.L_x_2:
[----:B------:R-:W-:Y:S01]  /*0270*/  IMAD.U32 R0, RZ, RZ, UR10 ;  /* 0x0000000aff007e24 */ /* 0x000fe2000f8e00ff */
[----:B------:R-:W-:Y:S04]  /*0280*/  BSSY.RECONVERGENT B0, `(.L_x_4) ;  /* 0x000000c000007945 */ /* 0x000fe80003800200 */
[C---:B------:R-:W-:Y:S02]  /*0290*/  ISETP.NE.OR P2, PT, R0.reuse, 0x1, !P1 ;  /* 0x000000010000780c */ /* 0x040fe40004f45670 */
[----:B------:R-:W-:-:S11]  /*02a0*/  ISETP.NE.OR P0, PT, R0, 0x3, !P1 ;  /* 0x000000030000780c */ /* 0x000fd60004f05670 */
[----:B------:R-:W-:Y:S05]  /*02b0*/  @P2 BRA `(.L_x_5) ;  /* 0x0000000000202947 */ /* 0x000fea0003800000 */
[----:B------:R-:W3:Y:S02]  /*02c0*/  LDCU.64 UR8, c[0x0][0x348] ;  /* 0x00006900ff0877ac */ /* 0x000ee40008000a00 */
[----:B---3--:R-:W-:Y:S02]  /*02d0*/  UIADD3 UR12, UP1, UPT, UR8, 0x80, URZ ;  /* 0x00000080080c7890 */ /* 0x008fe4000ff3e0ff */
[----:B------:R-:W-:Y:S02]  /*02e0*/  UIADD3 UR8, UP0, UPT, UR8, 0x180, URZ ;  /* 0x0000018008087890 */ /* 0x000fe4000ff1e0ff */
[----:B------:R-:W-:Y:S02]  /*02f0*/  UIADD3.X UR13, UPT, UPT, URZ, UR9, URZ, UP1, !UPT ;  /* 0x00000009ff0d7290 */ /* 0x000fe40008ffe4ff */
[----:B------:R-:W-:-:S07]  /*0300*/  UIADD3.X UR9, UPT, UPT, URZ, UR9, URZ, UP0, !UPT ;  /* 0x00000009ff097290 */ /* 0x000fce00087fe4ff */
[----:B------:R3:W-:Y:S02]  /*0310*/  UTMACCTL.PF [UR12] ;  /* 0x000000000c0079b9 */ /* 0x0007e40008040000 */
[----:B------:R3:W-:Y:S02]  /*0320*/  UTMACCTL.PF [UR8] ;  /* 0x00000000080079b9 */ /* 0x0007e40008040000 */
[----:B---3--:R-:W-:Y:S01]  /*0330*/  NOP ;  /* 0x0000000000007918 */ /* 0x008fe20000000000 */
.L_x_5:
[----:B------:R-:W-:Y:S05]  /*0340*/  BSYNC.RECONVERGENT B0 ;  /* 0x0000000000007941 */ /* 0x000fea0003800200 */
.L_x_4:
[----:B------:R-:W-:Y:S04]  /*0350*/  BSSY.RECONVERGENT B0, `(.L_x_6) ;  /* 0x000000a000007945 */ /* 0x000fe80003800200 */
        /* <DEDUP_REMOVED lines=9> */
.L_x_7:
[----:B------:R-:W-:Y:S05]  /*03f0*/  BSYNC.RECONVERGENT B0 ;  /* 0x0000000000007941 */ /* 0x000fea0003800200 */
.L_x_6:
[----:B------:R-:W3:Y:S01]  /*0400*/  LDCU.64 UR8, c[0x0][0x888] ;  /* 0x00011100ff0877ac */ /* 0x000ee20008000a00 */
[----:B------:R-:W-:Y:S02]  /*0410*/  UISETP.EQ.U32.AND UP1, UPT, UR6, URZ, UPT ;  /* 0x000000ff0600728c */ /* 0x000fe4000bf22070 */
[----:B------:R-:W-:Y:S02]  /*0420*/  UPLOP3.LUT UP5, UPT, UPT, UPT, UPT, 0x80, 0x8 ;  /* 0x000000000008789c */ /* 0x000fe40003faf070 */
[----:B---3--:R-:W-:-:S04]  /*0430*/  UISETP.NE.U32.AND UP0, UPT, UR8, URZ, UPT ;  /* 0x000000ff0800728c */ /* 0x008fc8000bf05070 */
[----:B------:R-:W-:-:S04]  /*0440*/  UISETP.NE.AND.EX UP0, UPT, UR9, URZ, UPT, UP0 ;  /* 0x000000ff0900728c */ /* 0x000fc8000bf05300 */
[----:B------:R-:W-:-:S04]  /*0450*/  UISETP.EQ.OR.EX UP2, UPT, UR7, URZ, !UP0, UP1 ;  /* 0x000000ff0700728c */ /* 0x000fc8000c742710 */
[----:B------:R-:W-:-:S05]  /*0460*/  UP2UR UR44, UPR, URZ, 0x4 ;  /* 0x00000004ff2c7883 */ /* 0x000fca0008000000 */
[----:B------:R-:W-:Y:S07]  /*0470*/  BRA.U !UP2, `(.L_x_8) ;  /* 0x000000010a207547 */ /* 0x000fee000b800000 */
[----:B-----5:R-:W-:Y:S01]  /*0480*/  R2UR UR8, R48 ;  /* 0x00000000300872ca */ /* 0x020fe200000e0000 */
[----:B------:R-:W-:Y:S02]  /*0490*/  UISETP.NE.U32.AND UP2, UPT, UR6, URZ, UPT ;  /* 0x000000ff0600728c */ /* 0x000fe4000bf45070 */
[----:B------:R-:W-:Y:S02]  /*04a0*/  USEL UR6, URZ, 0xffffffff, UP0 ;  /* 0xffffffffff067887 */ /* 0x000fe40008000000 */
[----:B------:R-:W-:-:S08]  /*04b0*/  UISETP.NE.AND.EX UP2, UPT, UR7, URZ, UPT, UP2 ;  /* 0x000000ff0700728c */ /* 0x000fd0000bf45320 */
[----:B------:R-:W-:-:S04]  /*04c0*/  UISETP.NE.AND UP1, UPT, UR8, URZ, UPT ;  /* 0x000000ff0800728c */ /* 0x000fc8000bf25270 */
[----:B------:R-:W-:-:S04]  /*04d0*/  @!UP2 USEL UR6, URZ, 0xffffffff, UP1 ;  /* 0xffffffffff06a887 */ /* 0x000fc80008800000 */
[----:B------:R-:W-:-:S04]  /*04e0*/  ULOP3.LUT UR6, UR6, 0x1, URZ, 0xc0, !UPT ;  /* 0x0000000106067892 */ /* 0x000fc8000f8ec0ff */
[----:B------:R-:W-:-:S11]  /*04f0*/  UISETP.NE.U32.AND UP5, UPT, UR6, 0x1, UPT ;  /* 0x000000010600788c */ /* 0x000fd6000bfa5070 */
.L_x_8:
[----:B------:R-:W3:Y:S01]  /*0500*/  SHFL.IDX PT, R0, R106, RZ, 0x1f ;  /* 0x00001fff6a007589 */ /* 0x000ee200000e0000 */
[----:B------:R-:W-:-:S04]  /*0510*/  UISETP.NE.AND UP1, UPT, UR10, 0x2, UPT ;  /* 0x000000020a00788c */ /* 0x000fc8000bf25270 */
[----:B------:R-:W-:Y:S02]  /*0520*/  UISETP.EQ.AND UP2, UPT, UR5, URZ, !UP1 ;  /* 0x000000ff0500728c */ /* 0x000fe4000cf42270 */
[----:B------:R-:W-:-:S04]  /*0530*/  USEL UR7, URZ, 0x1, UP1 ;  /* 0x00000001ff077887 */ /* 0x000fc80008800000 */
[----:B------:R-:W-:Y:S02]  /*0540*/  PLOP3.LUT P5, PT, P1, PT, UP2, 0x80, 0x8 ;  /* 0x000000000008781c */ /* 0x000fe40000faf028 */
[----:B---3--:R-:W-:-:S13]  /*0550*/  ISETP.NE.AND P0, PT, R0, RZ, PT ;  /* 0x000000ff0000720c */ /* 0x008fda0003f05270 */
[----:B------:R-:W-:Y:S05]  /*0560*/  @P0 BRA `(.L_x_9) ;  /* 0x0000000000540947 */ /* 0x000fea0003800000 */
[----:B------:R-:W-:Y:S01]  /*0570*/  UMOV UR8, 0x400 ;  /* 0x0000040000087882 */ /* 0x000fe20000000000 */
[----:B------:R-:W-:Y:S01]  /*0580*/  UMOV UR6, 0x1 ;  /* 0x0000000100067882 */ /* 0x000fe20000000000 */
[----:B------:R-:W-:Y:S02]  /*0590*/  ULEA UR8, UR37, UR8, 0x18 ;  /* 0x0000000825087291 */ /* 0x000fe4000f8ec0ff */
[----:B------:R-:W-:-:S04]  /*05a0*/  UIADD3 UR12, UPT, UPT, -UR6, 0x100000, URZ ;  /* 0x00100000060c7890 */ /* 0x000fc8000fffe1ff */
[----:B------:R-:W-:Y:S02]  /*05b0*/  USHF.L.U32 UR13, UR12, 0xb, URZ ;  /* 0x0000000b0c0d7899 */ /* 0x000fe400080006ff */
[----:B------:R-:W-:Y:S01]  /*05c0*/  USHF.L.U32 UR12, UR12, 0x1, URZ ;  /* 0x000000010c0c7899 */ /* 0x000fe200080006ff */
[----:B------:R-:W-:Y:S01]  /*05d0*/  ELECT P0, URZ, PT ;  /* 0x0000000000ff782f */ /* 0x000fe20003800000 */
[----:B------:R-:W3:Y:S10]  /*05e0*/  FENCE.VIEW.ASYNC.S ;  /* 0x00000000000073c6 */ /* 0x000ef40000000000 */
[----:B---3--:R3:W4:Y:S01]  /*05f0*/  SYNCS.EXCH.64 URZ, [UR8], UR12 ;  /* 0x0000000c08ff75b2 */ /* 0x0087220008000100 */
[----:B------:R3:W1:Y:S01]  /*0600*/  SYNCS.EXCH.64 URZ, [UR8+0x30], UR12 ;  /* 0x0000300c08ff75b2 */ /* 0x0006620008000100 */
        /* <DEDUP_REMOVED lines=10> */
[----:B------:R-:W-:Y:S01]  /*06b0*/  NOP ;  /* 0x0000000000007918 */ /* 0x000fe20000000000 */
.L_x_9:
[----:B------:R-:W2:Y:S01]  /*06c0*/  SHFL.IDX PT, R0, R106, RZ, 0x1f ;  /* 0x00001fff6a007589 */ /* 0x000ea200000e0000 */
[----:B------:R-:W-:Y:S01]  /*06d0*/  NOP ;  /* 0x0000000000007918 */ /* 0x000fe20000000000 */
[----:B--2---:R-:W-:-:S13]  /*06e0*/  ISETP.NE.AND P0, PT, R0, 0x1, PT ;  /* 0x000000010000780c */ /* 0x004fda0003f05270 */
[----:B------:R-:W-:Y:S05]  /*06f0*/  @P0 BRA `(.L_x_10) ;  /* 0x00000000003c0947 */ /* 0x000fea0003800000 */
[----:B------:R-:W-:Y:S01]  /*0700*/  UMOV UR9, 0x400 ;  /* 0x0000040000097882 */ /* 0x000fe20000000000 */
[----:B---3--:R-:W-:Y:S01]  /*0710*/  UMOV UR8, 0x20 ;  /* 0x0000002000087882 */ /* 0x008fe20000000000 */
[----:B------:R-:W-:Y:S01]  /*0720*/  UMOV UR6, 0x80 ;  /* 0x0000008000067882 */ /* 0x000fe20000000000 */
[----:B------:R-:W-:Y:S02]  /*0730*/  ULEA UR9, UR37, UR9, 0x18 ;  /* 0x0000000925097291 */ /* 0x000fe4000f8ec0ff */
[----:B------:R-:W-:-:S04]  /*0740*/  UIADD3 UR12, UPT, UPT, -UR8, 0x100000, URZ ;  /* 0x00100000080c7890 */ /* 0x000fc8000fffe1ff */
[----:B------:R-:W-:Y:S02]  /*0750*/  USHF.L.U32 UR13, UR12, 0xb, URZ ;  /* 0x0000000b0c0d7899 */ /* 0x000fe400080006ff */
[----:B------:R-:W-:Y:S02]  /*0760*/  USHF.L.U32 UR12, UR12, 0x1, URZ ;  /* 0x000000010c0c7899 */ /* 0x000fe400080006ff */
[----:B------:R-:W-:-:S04]  /*0770*/  UIADD3 UR14, UPT, UPT, -UR6, 0x100000, URZ ;  /* 0x00100000060e7890 */ /* 0x000fc8000fffe1ff */
[----:B------:R-:W-:Y:S02]  /*0780*/  USHF.L.U32 UR15, UR14, 0xb, URZ ;  /* 0x0000000b0e0f7899 */ /* 0x000fe400080006ff */
[----:B------:R-:W-:Y:S01]  /*0790*/  USHF.L.U32 UR14, UR14, 0x1, URZ ;  /* 0x000000010e0e7899 */ /* 0x000fe200080006ff */
[----:B------:R-:W-:Y:S01]  /*07a0*/  ELECT P0, URZ, PT ;  /* 0x0000000000ff782f */ /* 0x000fe20003800000 */
[----:B------:R-:W2:Y:S02]  /*07b0*/  FENCE.VIEW.ASYNC.S ;  /* 0x00000000000073c6 */ /* 0x000ea40000000000 */
[----:B--2---:R2:W3:Y:S08]  /*07c0*/  SYNCS.EXCH.64 URZ, [UR9+0x60], UR12 ;  /* 0x0000600c09ff75b2 */ /* 0x0044f00008000100 */
[----:B------:R2:W1:Y:S01]  /*07d0*/  SYNCS.EXCH.64 URZ, [UR9+0x68], UR14 ;  /* 0x0000680e09ff75b2 */ /* 0x0004620008000100 */
[----:B------:R-:W-:Y:S01]  /*07e0*/  NOP ;  /* 0x0000000000007918 */ /* 0x000fe20000000000 */
.L_x_10:
[----:B------:R-:W4:Y:S01]  /*07f0*/  SHFL.IDX PT, R0, R106, RZ, 0x1f ;  /* 0x00001fff6a007589 */ /* 0x000f2200000e0000 */
[----:B------:R-:W-:Y:S01]  /*0800*/  NOP ;  /* 0x0000000000007918 */ /* 0x000fe20000000000 */
[----:B----4-:R-:W-:-:S13]  /*0810*/  ISETP.NE.AND P0, PT, R0, 0x3, PT ;  /* 0x000000030000780c */ /* 0x010fda0003f05270 */
[----:B------:R-:W-:Y:S05]  /*0820*/  @P0 BRA `(.L_x_11) ;  /* 0x00000000002c0947 */ /* 0x000fea0003800000 */
[----:B---3--:R-:W-:Y:S01]  /*0830*/  UMOV UR8, 0x400 ;  /* 0x0000040000087882 */ /* 0x008fe20000000000 */
[----:B------:R-:W-:Y:S01]  /*0840*/  UMOV UR6, 0x20 ;  /* 0x0000002000067882 */ /* 0x000fe20000000000 */
[----:B------:R-:W-:Y:S02]  /*0850*/  ULEA UR8, UR37, UR8, 0x18 ;  /* 0x0000000825087291 */ /* 0x000fe4000f8ec0ff */
[----:B--2---:R-:W-:-:S04]  /*0860*/  UIADD3 UR12, UPT, UPT, -UR6, 0x100000, URZ ;  /* 0x00100000060c7890 */ /* 0x004fc8000fffe1ff */
[----:B------:R-:W-:Y:S02]  /*0870*/  USHF.L.U32 UR13, UR12, 0xb, URZ ;  /* 0x0000000b0c0d7899 */ /* 0x000fe400080006ff */
[----:B------:R-:W-:Y:S01]  /*0880*/  USHF.L.U32 UR12, UR12, 0x1, URZ ;  /* 0x000000010c0c7899 */ /* 0x000fe200080006ff */
[----:B------:R-:W-:Y:S01]  /*0890*/  ELECT P0, URZ, PT ;  /* 0x0000000000ff782f */ /* 0x000fe20003800000 */
[----:B------:R-:W2:Y:S10]  /*08a0*/  FENCE.VIEW.ASYNC.S ;  /* 0x00000000000073c6 */ /* 0x000eb40000000000 */
[----:B--2---:R4:W2:Y:S01]  /*08b0*/  SYNCS.EXCH.64 URZ, [UR8+0x70], UR12 ;  /* 0x0000700c08ff75b2 */ /* 0x0048a20008000100 */
[----:B------:R4:W3:Y:S02]  /*08c0*/  SYNCS.EXCH.64 URZ, [UR8+0x78], UR12 ;  /* 0x0000780c08ff75b2 */ /* 0x0008e40008000100 */
[----:B----4-:R-:W-:Y:S01]  /*08d0*/  NOP ;  /* 0x0000000000007918 */ /* 0x010fe20000000000 */
.L_x_11:
[----:B------:R-:W4:Y:S01]  /*08e0*/  SHFL.IDX PT, R0, R106, RZ, 0x1f ;  /* 0x00001fff6a007589 */ /* 0x000f2200000e0000 */
[----:B------:R-:W-:Y:S01]  /*08f0*/  NOP ;  /* 0x0000000000007918 */ /* 0x000fe20000000000 */
[----:B----4-:R-:W-:-:S13]  /*0900*/  ISETP.NE.AND P0, PT, R0, 0x4, PT ;  /* 0x000000040000780c */ /* 0x010fda0003f05270 */
[----:B------:R-:W-:Y:S05]  /*0910*/  @P0 BRA `(.L_x_12) ;  /* 0x0000000000480947 */ /* 0x000fea0003800000 */
[----:B--2---:R-:W-:Y:S01]  /*0920*/  UMOV UR9, 0x1e0 ;  /* 0x000001e000097882 */ /* 0x004fe20000000000 */
[----:B---3--:R-:W-:Y:S01]  /*0930*/  UMOV UR8, 0x400 ;  /* 0x0000040000087882 */ /* 0x008fe20000000000 */
[----:B------:R-:W-:Y:S01]  /*0940*/  USEL UR9, UR9, 0x1a0, UP5 ;  /* 0x000001a009097887 */ /* 0x000fe2000a800000 */
        /* <DEDUP_REMOVED lines=10> */
[----:B--2---:R4:W2:Y:S08]  /*09f0*/  SYNCS.EXCH.64 URZ, [UR8+0x80], UR12 ;  /* 0x0000800c08ff75b2 */ /* 0x0048b00008000100 */
[----:B------:R4:W3:Y:S01]  /*0a00*/  SYNCS.EXCH.64 URZ, [UR8+0x90], UR14 ;  /* 0x0000900e08ff75b2 */ /* 0x0008e20008000100 */
[----:B------:R4:W1:Y:S01]  /*0a10*/  SYNCS.EXCH.64 URZ, [UR8+0x88], UR12 ;  /* 0x0000880c08ff75b2 */ /* 0x0008620008000100 */
[----:B------:R4:W1:Y:S02]  /*0a20*/  SYNCS.EXCH.64 URZ, [UR8+0x98], UR14 ;  /* 0x0000980e08ff75b2 */ /* 0x0008640008000100 */
[----:B----4-:R-:W-:Y:S01]  /*0a30*/  NOP ;  /* 0x0000000000007918 */ /* 0x010fe20000000000 */
.L_x_12:
[----:B------:R-:W4:Y:S01]  /*0a40*/  SHFL.IDX PT, R0, R106, RZ, 0x1f ;  /* 0x00001fff6a007589 */ /* 0x000f2200000e0000 */
[----:B------:R-:W-:Y:S01]  /*0a50*/  NOP ;  /* 0x0000000000007918 */ /* 0x000fe20000000000 */
[----:B----4-:R-:W-:-:S13]  /*0a60*/  ISETP.NE.AND P0, PT, R0, 0x5, PT ;  /* 0x000000050000780c */ /* 0x010fda0003f05270 */
[----:B------:R-:W-:Y:S05]  /*0a70*/  @P0 BRA `(.L_x_13) ;  /* 0x0000000000540947 */ /* 0x000fea0003800000 */
[----:B--2---:R-:W-:Y:S01]  /*0a80*/  UMOV UR9, 0x400 ;  /* 0x0000040000097882 */ /* 0x004fe20000000000 */
        /* <DEDUP_REMOVED lines=14> */
[----:B------:R4:W1:Y:S01]  /*0b70*/  SYNCS.EXCH.64 URZ, [UR9+0xc8], UR14 ;  /* 0x0000c80e09ff75b2 */ /* 0x0008620008000100 */
[----:B------:R4:W1:Y:S01]  /*0b80*/  SYNCS.EXCH.64 URZ, [UR9+0xb0], UR12 ;  /* 0x0000b00c09ff75b2 */ /* 0x0008620008000100 */
[----:B------:R4:W1:Y:S01]  /*0b90*/  SYNCS.EXCH.64 URZ, [UR9+0xd0], UR14 ;  /* 0x0000d00e09ff75b2 */ /* 0x0008620008000100 */
[----:B------:R4:W1:Y:S01]  /*0ba0*/  SYNCS.EXCH.64 URZ, [UR9+0xb8], UR12 ;  /* 0x0000b80c09ff75b2 */ /* 0x0008620008000100 */
[----:B------:R4:W1:Y:S02]  /*0bb0*/  SYNCS.EXCH.64 URZ, [UR9+0xd8], UR14 ;  /* 0x0000d80e09ff75b2 */ /* 0x0008640008000100 */
[----:B----4-:R-:W-:Y:S01]  /*0bc0*/  NOP ;  /* 0x0000000000007918 */ /* 0x010fe20000000000 */
.L_x_13:
[----:B------:R-:W4:Y:S01]  /*0bd0*/  SHFL.IDX PT, R0, R106, RZ, 0x1f ;  /* 0x00001fff6a007589 */ /* 0x000f2200000e0000 */
[----:B------:R-:W-:Y:S01]  /*0be0*/  ISETP.NE.OR P1, PT, RZ, UR10, !P1 ;  /* 0x0000000aff007c0c */ /* 0x000fe2000cf25670 */
        /* <DEDUP_REMOVED lines=12> */
[----:B------:R4:W3:Y:S01]  /*0cb0*/  SYNCS.EXCH.64 URZ, [UR8+0xf0], UR12 ;  /* 0x0000f00c08ff75b2 */ /* 0x0008e20008000100 */
[----:B------:R4:W1:Y:S01]  /*0cc0*/  SYNCS.EXCH.64 URZ, [UR8+0xe8], UR12 ;  /* 0x0000e80c08ff75b2 */ /* 0x0008620008000100 */
[----:B------:R4:W1:Y:S02]  /*0cd0*/  SYNCS.EXCH.64 URZ, [UR8+0xf8], UR12 ;  /* 0x0000f80c08ff75b2 */ /* 0x0008640008000100 */
[----:B----4-:R-:W-:Y:S01]  /*0ce0*/  NOP ;  /* 0x0000000000007918 */ /* 0x010fe20000000000 */
.L_x_14:
[----:B------:R-:W-:Y:S01]  /*0cf0*/  VOTEU.ALL UP1, P1 ;  /* 0x0000000000ff7886 */ /* 0x000fe20000820000 */
[----:B---3--:R-:W3:Y:S01]  /*0d00*/  LDCU UR8, c[0x0][0x36c] ;  /* 0x00006d80ff0877ac */ /* 0x008ee20008000800 */
[----:B------:R-:W-:Y:S01]  /*0d10*/  NOP ;  /* 0x0000000000007918 */ /* 0x000fe20000000000 */
[----:B------:R-:W-:Y:S01]  /*0d20*/  LOP3.LUT R10, R103, 0x1f, RZ, 0xc0, !PT ;  /* 0x0000001f670a7812 */ /* 0x000fe200078ec0ff */
[----:B--2---:R-:W-:Y:S01]  /*0d30*/  UMOV UR12, 0x20 ;  /* 0x00000020000c7882 */ /* 0x004fe20000000000 */
[----:B------:R-:W-:Y:S01]  /*0d40*/  @!UP1 UMOV UR6, 0x400 ;  /* 0x0000040000069882 */ /* 0x000fe20000000000 */
[----:B------:R-:W-:-:S04]  /*0d50*/  @!UP1 UIADD3 UR12, UPT, UPT, -UR12, 0x100000, URZ ;  /* 0x001000000c0c9890 */ /* 0x000fc8000fffe1ff */
[----:B------:R-:W-:Y:S02]  /*0d60*/  @!UP1 USHF.L.U32 UR13, UR12, 0xb, URZ ;  /* 0x0000000b0c0d9899 */ /* 0x000fe400080006ff */
[----:B------:R-:W-:Y:S02]  /*0d70*/  @!UP1 USHF.L.U32 UR12, UR12, 0x1, URZ ;  /* 0x000000010c0c9899 */ /* 0x000fe400080006ff */
[----:B------:R-:W-:Y:S01]  /*0d80*/  @!UP1 ULEA UR6, UR37, UR6, 0x18 ;  /* 0x0000000625069291 */ /* 0x000fe2000f8ec0ff */
[----:B------:R-:W-:Y:S01]  /*0d90*/  VOTEU.ALL UP1, P1 ;  /* 0x0000000000ff7886 */ /* 0x000fe20000820000 */
[----:B------:R-:W-:Y:S01]  /*0da0*/  UISETP.NE.AND UP4, UPT, UR10, URZ, UPT ;  /* 0x000000ff0a00728c */ /* 0x000fe2000bf85270 */
[----:B------:R-:W2:Y:S09]  /*0db0*/  FENCE.VIEW.ASYNC.S ;  /* 0x00000000000073c6 */ /* 0x000eb20000000000 */
[----:B--2---:R2:W4:Y:S01]  /*0dc0*/  @!UP1 SYNCS.EXCH.64 URZ, [UR6+0x100], UR12 ;  /* 0x0001000c06ff95b2 */ /* 0x0045220008000100 */
[----:B---3--:R-:W-:-:S09]  /*0dd0*/  UISETP.EQ.U32.AND UP1, UPT, UR8, 0x1, UPT ;  /* 0x000000010800788c */ /* 0x008fd2000bf22070 */
[----:B------:R-:W-:Y:S05]  /*0de0*/  BRA.U !UP1, `(.L_x_15) ;  /* 0x0000000109087547 */ /* 0x000fea000b800000 */
[----:B-1--4-:R-:W-:Y:S01]  /*0df0*/  UCGABAR_ARV ;  /* 0x00000000000079c7 */ /* 0x012fe20008000000 */
[----:B------:R-:W-:Y:S05]  /*0e00*/  BRA `(.L_x_16) ;  /* 0x0000000000047947 */ /* 0x000fea0003800000 */
.L_x_15:
[----:B-1--4-:R-:W-:Y:S01]  /*0e10*/  NOP ;  /* 0x0000000000007918 */ /* 0x012fe20000000000 */
.L_x_16:
[----:B------:R-:W1:Y:S01]  /*0e20*/  S2R R98, SR_CTAID.Y ;  /* 0x0000000000627919 */ /* 0x000e620000002600 */
[----:B------:R-:W-:-:S05]  /*0e30*/  CS2R.32 R97, SR_CgaSize ;  /* 0x0000000000617805 */ /* 0x000fca0000008a00 */
[----:B------:R-:W-:-:S05]  /*0e40*/  IMAD R97, R97, -0xa0, RZ ;  /* 0xffffff6061617824 */ /* 0x000fca00078e02ff */
[----:B--2---:R-:W-:-:S14]  /*0e50*/  R2UR UR6, R97 ;  /* 0x00000000610672ca */ /* 0x004fdc00000e0000 */
[----:B------:R-:W2:Y:S01]  /*0e60*/  LDCU UR6, c[0x0][UR6+0x2b4] ;  /* 0x00005680060677ac */ /* 0x000ea20008000800 */
[----:B------:R-:W-:-:S05]  /*0e70*/  CS2R.32 R0, SR_CgaSize ;  /* 0x0000000000007805 */ /* 0x000fca0000008a00 */
[----:B------:R-:W-:-:S06]  /*0e80*/  IMAD R0, R0, -0xa0, RZ ;  /* 0xffffff6000007824 */ /* 0x000fcc00078e02ff */
[----:B------:R-:W3:Y:S01]  /*0e90*/  LDC R0, c[0x0][R0+0x2a4] ;  /* 0x0000a90000007b82 */ /* 0x000ee20000000800 */
[----:B------:R-:W-:Y:S01]  /*0ea0*/  PRMT R8, RZ, 0x7610, R8 ;  /* 0x00007610ff087816 */ /* 0x000fe20000000008 */
[----:B------:R-:W4:Y:S01]  /*0eb0*/  S2R R11, SR_CTAID.X ;  /* 0x00000000000b7919 */ /* 0x000f220000002500 */
[----:B------:R-:W-:-:S05]  /*0ec0*/  CS2R.32 R97, SR_CgaSize ;  /* 0x0000000000617805 */ /* 0x000fca0000008a00 */
[----:B------:R-:W-:-:S05]  /*0ed0*/  IMAD R97, R97, -0xa0, RZ ;  /* 0xffffff6061617824 */ /* 0x000fca00078e02ff */
[----:B------:R-:W-:-:S14]  /*0ee0*/  R2UR UR8, R97 ;  /* 0x00000000610872ca */ /* 0x000fdc00000e0000 */
[----:B------:R-:W3:Y:S01]  /*0ef0*/  LDCU UR8, c[0x0][UR8+0x2b0] ;  /* 0x00005600080877ac */ /* 0x000ee20008000800 */
[----:B------:R-:W-:Y:S01]  /*0f00*/  UISETP.NE.AND UP2, UPT, UR10, 0x2, UPT ;  /* 0x000000020a00788c */ /* 0x000fe2000bf45270 */
[----:B------:R-:W2:Y:S01]  /*0f10*/  LDC R9, c[0x0][0xb24] ;  /* 0x0002c900ff097b82 */ /* 0x000ea20000000800 */
[----:B------:R-:W-:-:S05]  /*0f20*/  CS2R.32 R2, SR_CgaSize ;  /* 0x0000000000027805 */ /* 0x000fca0000008a00 */
[----:B------:R-:W-:-:S06]  /*0f30*/  IMAD R2, R2, -0xa0, RZ ;  /* 0xffffff6002027824 */ /* 0x000fcc00078e02ff */
[----:B------:R-:W3:Y:S08]  /*0f40*/  LDC R2, c[0x0][R2+0x2a0] ;  /* 0x0000a80002027b82 */ /* 0x000ef00000000800 */
[----:B------:R-:W3:Y:S01]  /*0f50*/  LDC R40, c[0x0][0xb24] ;  /* 0x0002c900ff287b82 */ /* 0x000ee20000000800 */
[----:B-1----:R-:W-:-:S07]  /*0f60*/  I2FP.F32.U32 R3, R98 ;  /* 0x0000006200037245 */ /* 0x002fce0000201000 */
[----:B------:R-:W1:Y:S01]  /*0f70*/  S2UR UR36, SR_CTAID.Z ;  /* 0x00000000002479c3 */ /* 0x000e620000002700 */
[----:B--2---:R-:W-:Y:S01]  /*0f80*/  ISETP.GE.AND P0, PT, R9, 0x1, PT ;  /* 0x000000010900780c */ /* 0x004fe20003f06270 */
[----:B----4-:R-:W-:Y:S01]  /*0f90*/  IMAD.MOV.U32 R97, RZ, RZ, R11 ;  /* 0x000000ffff617224 */ /* 0x010fe200078e000b */
[----:B------:R-:W-:Y:S01]  /*0fa0*/  I2FP.F32.U32 R4, R11 ;  /* 0x0000000b00047245 */ /* 0x000fe20000201000 */
[----:B------:R-:W-:Y:S01]  /*0fb0*/  FMUL R3, R3, UR6 ;  /* 0x0000000603037c20 */ /* 0x000fe20008400000 */
[----:B------:R-:W2:Y:S03]  /*0fc0*/  LDCU UR6, c[0x0][0xb30] ;  /* 0x00016600ff0677ac */ /* 0x000ea60008000800 */
[----:B---3--:R-:W-:Y:S01]  /*0fd0*/  FMUL R4, R4, UR8 ;  /* 0x0000000804047c20 */ /* 0x008fe20008400000 */
[----:B------:R-:W3:Y:S08]  /*0fe0*/  F2I.U32.TRUNC.NTZ R81, R3 ;  /* 0x0000000300517305 */ /* 0x000ef0000020f000 */
[----:B------:R-:W4:Y:S01]  /*0ff0*/  F2I.U32.TRUNC.NTZ R96, R4 ;  /* 0x0000000400607305 */ /* 0x000f22000020f000 */
[----:B--2---:R-:W-:Y:S01]  /*1000*/  UISETP.NE.AND UP3, UPT, UR6, 0x1, UPT ;  /* 0x000000010600788c */ /* 0x004fe2000bf65270 */
[----:B---3--:R-:W-:-:S05]  /*1010*/  IADD3 R81, PT, PT, -R81, RZ, RZ ;  /* 0x000000ff51517210 */ /* 0x008fca0007ffe1ff */
[----:B------:R-:W-:Y:S01]  /*1020*/  IMAD R81, R0, R81, R98 ;  /* 0x0000005100517224 */ /* 0x000fe200078e0262 */
[----:B------:R-:W-:Y:S01]  /*1030*/  PRMT R0, RZ, 0x7610, R0 ;  /* 0x00007610ff007816 */ /* 0x000fe20000000000 */
[----:B----4-:R-:W-:-:S04]  /*1040*/  IMAD.MOV R96, RZ, RZ, -R96 ;  /* 0x000000ffff607224 */ /* 0x010fc800078e0a60 */
[----:B------:R-:W-:Y:S01]  /*1050*/  IMAD R96, R2, R96, R11 ;  /* 0x0000006002607224 */ /* 0x000fe200078e020b */
[----:B-1----:R-:W-:Y:S06]  /*1060*/  BRA.U UP4, `(.L_x_17) ;  /* 0x0000000104247547 */ /* 0x002fec000b800000 */
[----:B------:R-:W-:Y:S01]  /*1070*/  ISETP.NE.AND P1, PT, R81, RZ, PT ;  /* 0x000000ff5100720c */ /* 0x000fe20003f25270 */
[----:B------:R-:W-:Y:S01]  /*1080*/  IMAD.MOV.U32 R0, RZ, RZ, 0x3 ;  /* 0x00000003ff007424 */ /* 0x000fe200078e00ff */
[C---:B------:R-:W-:Y:S02]  /*1090*/  LOP3.LUT R3, R96.reuse, 0xfffffffe, RZ, 0xc0, !PT ;  /* 0xfffffffe60037812 */ /* 0x040fe400078ec0ff */
[----:B------:R-:W-:Y:S02]  /*10a0*/  ISETP.LT.U32.OR P1, PT, R96, 0x2, !P1 ;  /* 0x000000026000780c */ /* 0x000fe40004f21470 */
[----:B------:R-:W-:Y:S02]  /*10b0*/  SHF.L.U32 R0, R0, R3, RZ ;  /* 0x0000000300007219 */ /* 0x000fe400000006ff */
[----:B------:R-:W-:Y:S02]  /*10c0*/  SEL R5, RZ, 0x1, !P1 ;  /* 0x00000001ff057807 */ /* 0x000fe40004800000 */
[----:B------:R-:W-:-:S05]  /*10d0*/  SEL R2, RZ, 0x2, !P1 ;  /* 0x00000002ff027807 */ /* 0x000fca0004800000 */
[----:B------:R-:W-:-:S05]  /*10e0*/  IMAD.IADD R2, R5, 0x1, R2 ;  /* 0x0000000105027824 */ /* 0x000fca00078e0202 */
[----:B------:R-:W-:Y:S02]  /*10f0*/  PRMT R8, R2, 0x7610, R8 ;  /* 0x0000761002087816 */ /* 0x000fe40000000008 */
.L_x_17:
[----:B------:R-:W-:Y:S05]  /*1100*/  @!P0 BRA `(.L_x_18) ;  /* 0x0000000000b88947 */ /* 0x000fea0003800000 */
[----:B------:R-:W1:Y:S01]  /*1110*/  LDC.64 R4, c[0x0][0xb18] ;  /* 0x0002c600ff047b82 */ /* 0x000e620000000a00 */
[----:B------:R-:W-:-:S07]  /*1120*/  ISETP.NE.AND P0, PT, R9, 0x1, PT ;  /* 0x000000010900780c */ /* 0x000fce0003f05270 */
[----:B------:R-:W2:Y:S08]  /*1130*/  LDC R14, c[0x0][0xb0c] ;  /* 0x0002c300ff0e7b82 */ /* 0x000eb00000000800 */
[----:B------:R-:W3:Y:S08]  /*1140*/  LDC R13, c[0x0][0x370] ;  /* 0x0000dc00ff0d7b82 */ /* 0x000ef00000000800 */
[----:B------:R-:W4:Y:S01]  /*1150*/  LDC R16, c[0x0][0x374] ;  /* 0x0000dd00ff107b82 */ /* 0x000f220000000800 */
[----:B-1----:R-:W-:-:S07]  /*1160*/  ISETP.NE.AND P1, PT, R4, 0x1, PT ;  /* 0x000000010400780c */ /* 0x002fce0003f25270 */
[----:B------:R-:W3:Y:S01]  /*1170*/  LDC.64 R6, c[0x0][0xb10] ;  /* 0x0002c400ff067b82 */ /* 0x000ee20000000a00 */
[----:B--2---:R-:W-:-:S07]  /*1180*/  ISETP.NE.AND P2, PT, R14, 0x1, PT ;  /* 0x000000010e00780c */ /* 0x004fce0003f45270 */
[----:B------:R-:W1:Y:S08]  /*1190*/  LDC R12, c[0x0][0xb20] ;  /* 0x0002c800ff0c7b82 */ /* 0x000e700000000800 */
[----:B------:R-:W2:Y:S01]  /*11a0*/  LDC.64 R2, c[0x0][0xb28] ;  /* 0x0002ca00ff027b82 */ /* 0x000ea20000000a00 */
[----:B----4-:R-:W-:-:S04]  /*11b0*/  IMAD.HI.U32 R15, R16, R5, RZ ;  /* 0x00000005100f7227 */ /* 0x010fc800078e00ff */
[----:B------:R-:W-:-:S04]  /*11c0*/  IMAD.HI.U32 R5, R98, R5, RZ ;  /* 0x0000000562057227 */ /* 0x000fc800078e00ff */
[----:B---3--:R-:W-:-:S04]  /*11d0*/  IMAD.HI.U32 R18, R13, R6, RZ ;  /* 0x000000060d127227 */ /* 0x008fc800078e00ff */
[C---:B------:R-:W-:Y:S01]  /*11e0*/  IMAD.HI.U32 R20, R11.reuse, R6, RZ ;  /* 0x000000060b147227 */ /* 0x040fe200078e00ff */
[-C--:B------:R-:W-:Y:S02]  /*11f0*/  @P2 SHF.R.U32.HI R13, RZ, R7.reuse, R18 ;  /* 0x00000007ff0d2219 */ /* 0x080fe40000011612 */
[-C--:B-1----:R-:W-:Y:S02]  /*1200*/  @P1 SHF.R.U32.HI R16, RZ, R12.reuse, R15 ;  /* 0x0000000cff101219 */ /* 0x082fe4000001160f */
[----:B------:R-:W-:Y:S02]  /*1210*/  SHF.R.U32.HI R5, RZ, R12, R5 ;  /* 0x0000000cff057219 */ /* 0x000fe40000011605 */
[----:B------:R-:W-:Y:S02]  /*1220*/  SHF.R.U32.HI R20, RZ, R7, R20 ;  /* 0x00000007ff147219 */ /* 0x000fe40000011614 */
[----:B------:R-:W-:Y:S01]  /*1230*/  SEL R5, R98, R5, !P1 ;  /* 0x0000000562057207 */ /* 0x000fe20004800000 */
[----:B--2---:R-:W-:Y:S01]  /*1240*/  IMAD.HI.U32 R18, R16, R2, RZ ;  /* 0x0000000210127227 */ /* 0x004fe200078e00ff */
[----:B------:R-:W-:-:S02]  /*1250*/  SEL R97, R11, R20, !P2 ;  /* 0x000000140b617207 */ /* 0x000fc40005000000 */
[----:B------:R-:W-:Y:S01]  /*1260*/  IADD3 R7, PT, PT, -R5, RZ, RZ ;  /* 0x000000ff05077210 */ /* 0x000fe20007ffe1ff */
[----:B------:R-:W-:Y:S01]  /*1270*/  IMAD.HI.U32 R6, R13, R2, RZ ;  /* 0x000000020d067227 */ /* 0x000fe200078e00ff */
[----:B------:R-:W-:-:S03]  /*1280*/  @P0 SHF.R.U32.HI R16, RZ, R3, R18 ;  /* 0x00000003ff100219 */ /* 0x000fc60000011612 */
[----:B------:R-:W-:Y:S01]  /*1290*/  IMAD R7, R4, R7, R98 ;  /* 0x0000000704077224 */ /* 0x000fe200078e0262 */
[----:B------:R-:W-:Y:S01]  /*12a0*/  @P0 SHF.R.U32.HI R13, RZ, R3, R6 ;  /* 0x00000003ff0d0219 */ /* 0x000fe20000011606 */
[----:B------:R-:W-:-:S04]  /*12b0*/  IMAD R16, R16, R9, RZ ;  /* 0x0000000910107224 */ /* 0x000fc800078e02ff */
[----:B------:R-:W-:Y:S01]  /*12c0*/  IMAD R6, R13, R9, RZ ;  /* 0x000000090d067224 */ /* 0x000fe200078e02ff */
[----:B------:R-:W-:-:S04]  /*12d0*/  ISETP.GE.AND P1, PT, R5, R16, PT ;  /* 0x000000100500720c */ /* 0x000fc80003f26270 */
[----:B------:R-:W-:Y:S01]  /*12e0*/  ISETP.GE.OR P1, PT, R97, R6, P1 ;  /* 0x000000066100720c */ /* 0x000fe20000f26670 */
[----:B------:R-:W-:-:S05]  /*12f0*/  IMAD.HI.U32 R6, R5, R2, RZ ;  /* 0x0000000205067227 */ /* 0x000fca00078e00ff */
[----:B------:R-:W-:-:S04]  /*1300*/  SHF.R.U32.HI R6, RZ, R3, R6 ;  /* 0x00000003ff067219 */ /* 0x000fc80000011606 */
[----:B------:R-:W-:-:S03]  /*1310*/  SEL R6, R5, R6, !P0 ;  /* 0x0000000605067207 */ /* 0x000fc60004000000 */
[----:B------:R-:W-:Y:S01]  /*1320*/  @!P1 IMAD.HI.U32 R12, R97, R2, RZ ;  /* 0x00000002610c9227 */ /* 0x000fe200078e00ff */
[----:B------:R-:W-:-:S04]  /*1330*/  IADD3 R2, PT, PT, -R6, RZ, RZ ;  /* 0x000000ff06027210 */ /* 0x000fc80007ffe1ff */
[----:B------:R-:W-:Y:S01]  /*1340*/  @!P1 SHF.R.U32.HI R12, RZ, R3, R12 ;  /* 0x00000003ff0c9219 */ /* 0x000fe2000001160c */
[----:B------:R-:W-:-:S03]  /*1350*/  IMAD R2, R9, R2, R5 ;  /* 0x0000000209027224 */ /* 0x000fc600078e0205 */
[----:B------:R-:W-:-:S05]  /*1360*/  @!P1 SEL R3, R97, R12, !P0 ;  /* 0x0000000c61039207 */ /* 0x000fca0004000000 */
[--C-:B------:R-:W-:Y:S02]  /*1370*/  @!P1 IMAD.IADD R6, R6, 0x1, -R3.reuse ;  /* 0x0000000106069824 */ /* 0x100fe400078e0a03 */
[----:B------:R-:W-:Y:S01]  /*1380*/  @!P1 IMAD R3, R2, R13, R3 ;  /* 0x0000000d02039224 */ /* 0x000fe200078e0203 */
[----:B------:R-:W-:Y:S01]  /*1390*/  IADD3 R2, PT, PT, -R97, RZ, RZ ;  /* 0x000000ff61027210 */ /* 0x000fe20007ffe1ff */
[----:B------:R-:W-:Y:S02]  /*13a0*/  @!P1 IMAD R5, R6, R9, R97 ;  /* 0x0000000906059224 */ /* 0x000fe400078e0261 */
[----:B------:R-:W-:Y:S02]  /*13b0*/  @!P1 IMAD.MOV.U32 R97, RZ, RZ, R3 ;  /* 0x000000ffff619224 */ /* 0x000fe400078e0003 */
[----:B------:R-:W-:Y:S02]  /*13c0*/  IMAD R2, R14, R2, R11 ;  /* 0x000000020e027224 */ /* 0x000fe400078e020b */
[----:B------:R-:W-:-:S02]  /*13d0*/  IMAD R98, R5, R4, R7 ;  /* 0x0000000405627224 */ /* 0x000fc400078e0207 */
[----:B------:R-:W-:Y:S02]  /*13e0*/  IMAD R97, R97, R14, R2 ;  /* 0x0000000e61617224 */ /* 0x000fe400078e0202 */
.L_x_18:
[----:B------:R-:W-:Y:S05]  /*13f0*/  BRA.U UP3, `(.L_x_19) ;  /* 0x0000000103407547 */ /* 0x000fea000b800000 */
[----:B------:R-:W1:Y:S08]  /*1400*/  LDC.64 R4, c[0x0][0xb10] ;  /* 0x0002c400ff047b82 */ /* 0x000e700000000a00 */
[----:B------:R-:W2:Y:S08]  /*1410*/  LDC.64 R2, c[0x0][0xb18] ;  /* 0x0002c600ff027b82 */ /* 0x000eb00000000a00 */
[----:B------:R-:W3:Y:S08]  /*1420*/  LDC R6, c[0x0][0xb20] ;  /* 0x0002c800ff067b82 */ /* 0x000ef00000000800 */
[----:B------:R-:W4:Y:S01]  /*1430*/  LDC R12, c[0x0][0xb0c] ;  /* 0x0002c300ff0c7b82 */ /* 0x000f220000000800 */
[----:B-1----:R-:W-:-:S05]  /*1440*/  IMAD.HI.U32 R4, R97, R4, RZ ;  /* 0x0000000461047227 */ /* 0x002fca00078e00ff */
[----:B------:R-:W-:Y:S01]  /*1450*/  SHF.R.U32.HI R4, RZ, R5, R4 ;  /* 0x00000005ff047219 */ /* 0x000fe20000011604 */
[----:B--2---:R-:W-:Y:S01]  /*1460*/  IMAD.HI.U32 R3, R98, R3, RZ ;  /* 0x0000000362037227 */ /* 0x004fe200078e00ff */
[----:B------:R-:W-:-:S04]  /*1470*/  ISETP.NE.AND P0, PT, R2, 0x1, PT ;  /* 0x000000010200780c */ /* 0x000fc80003f05270 */
[----:B---3--:R-:W-:-:S04]  /*1480*/  SHF.R.U32.HI R3, RZ, R6, R3 ;  /* 0x00000006ff037219 */ /* 0x008fc80000011603 */
[----:B------:R-:W-:Y:S02]  /*1490*/  SEL R3, R98, R3, !P0 ;  /* 0x0000000362037207 */ /* 0x000fe40004000000 */
[----:B----4-:R-:W-:-:S04]  /*14a0*/  ISETP.NE.AND P1, PT, R12, 0x1, PT ;  /* 0x000000010c00780c */ /* 0x010fc80003f25270 */
[----:B------:R-:W-:-:S05]  /*14b0*/  SEL R6, R97, R4, !P1 ;  /* 0x0000000461067207 */ /* 0x000fca0004800000 */
[----:B------:R-:W-:Y:S02]  /*14c0*/  IMAD.IADD R4, R3, 0x1, -R6 ;  /* 0x0000000103047824 */ /* 0x000fe400078e0a06 */
[----:B------:R-:W-:Y:S02]  /*14d0*/  IMAD.IADD R3, R6, 0x1, -R3 ;  /* 0x0000000106037824 */ /* 0x000fe400078e0a03 */
[----:B------:R-:W-:Y:S02]  /*14e0*/  IMAD R97, R4, R12, R97 ;  /* 0x0000000c04617224 */ /* 0x000fe400078e0261 */
[----:B------:R-:W-:Y:S02]  /*14f0*/  IMAD R98, R3, R2, R98 ;  /* 0x0000000203627224 */ /* 0x000fe400078e0262 */
.L_x_19:
[----:B------:R-:W-:Y:S05]  /*1500*/  BRA.U !UP1, `(.L_x_20) ;  /* 0x00000001090c7547 */ /* 0x000fea000b800000 */
[----:B------:R-:W-:Y:S01]  /*1510*/  UCGABAR_WAIT ;  /* 0x0000000000007dc7 */ /* 0x000fe20008000000 */
[----:B------:R-:W-:Y:S01]  /*1520*/  CCTL.IVALL ;  /* 0x00000000ff00798f */ /* 0x000fe20002000000 */
[----:B------:R-:W-:Y:S05]  /*1530*/  BRA `(.L_x_21) ;  /* 0x0000000000047947 */ /* 0x000fea0003800000 */
.L_x_20:
[----:B------:R-:W-:Y:S06]  /*1540*/  BAR.SYNC.DEFER_BLOCKING 0x0 ;  /* 0x0000000000007b1d */ /* 0x000fec0000010000 */
.L_x_21:
[----:B------:R-:W-:Y:S05]  /*1550*/  BRA.U UP2, `(.L_x_22) ;  /* 0x0000001502547547 */ /* 0x000fea000b800000 */
[----:B------:R-:W1:Y:S01]  /*1560*/  LDCU UR15, c[0x0][0x38c] ;  /* 0x00007180ff0f77ac */ /* 0x000e620008000800 */
[----:B------:R-:W2:Y:S01]  /*1570*/  LDC R9, c[0x0][0x370] ;  /* 0x0000dc00ff097b82 */ /* 0x000ea20000000800 */
[C---:B------:R-:W-:Y:S01]  /*1580*/  IMAD.SHL.U32 R17, R11.reuse, 0x10, RZ ;  /* 0x000000100b117824 */ /* 0x040fe200078e00ff */
[----:B------:R-:W-:Y:S01]  /*1590*/  PLOP3.LUT P1, PT, PT, PT, UP5, 0x80, 0x8 ;  /* 0x000000000008781c */ /* 0x000fe20003f2f058 */
[----:B------:R-:W-:Y:S01]  /*15a0*/  UISETP.NE.AND UP1, UPT, UR10, URZ, UPT ;  /* 0x000000ff0a00728c */ /* 0x000fe2000bf25270 */
[----:B------:R-:W-:Y:S01]  /*15b0*/  ISETP.NE.AND P4, PT, R10, RZ, P5 ;  /* 0x000000ff0a00720c */ /* 0x000fe20002f85270 */
[----:B------:R-:W-:Y:S01]  /*15c0*/  IMAD.SHL.U32 R16, R11, 0x80, RZ ;  /* 0x000000800b107824 */ /* 0x000fe200078e00ff */
[----:B------:R-:W-:Y:S01]  /*15d0*/  PLOP3.LUT P1, PT, P1, PT, PT, 0x8, 0x80 ;  /* 0x000000000080781c */ /* 0x000fe20000f2e170 */
[----:B------:R-:W-:Y:S01]  /*15e0*/  IMAD.MOV.U32 R15, RZ, RZ, 0x1 ;  /* 0x00000001ff0f7424 */ /* 0x000fe200078e00ff */
[----:B------:R-:W3:Y:S01]  /*15f0*/  LDC R0, c[0x0][0x374] ;  /* 0x0000dd00ff007b82 */ /* 0x000ee20000000800 */
[----:B------:R-:W-:Y:S01]  /*1600*/  IMAD.MOV.U32 R14, RZ, RZ, RZ ;  /* 0x000000ffff0e7224 */ /* 0x000fe200078e00ff */
[----:B------:R-:W-:Y:S01]  /*1610*/  CS2R R12, SRZ ;  /* 0x00000000000c7805 */ /* 0x000fe2000001ff00 */
[----:B------:R-:W-:Y:S01]  /*1620*/  IMAD.MOV.U32 R10, RZ, RZ, 0x1 ;  /* 0x00000001ff0a7424 */ /* 0x000fe200078e00ff */
[----:B------:R-:W-:Y:S01]  /*1630*/  LOP3.LUT R17, R17, 0x10, RZ, 0xc0, !PT ;  /* 0x0000001011117812 */ /* 0x000fe200078ec0ff */
[----:B------:R-:W4:Y:S01]  /*1640*/  LDCU.64 UR30, c[0x0][0x348] ;  /* 0x00006900ff1e77ac */ /* 0x000f220008000a00 */
[----:B-1----:R-:W-:-:S02]  /*1650*/  UIADD3 UR4, UPT, UPT, UR15, 0xff, URZ ;  /* 0x000000ff0f047890 */ /* 0x002fc4000fffe0ff */
[----:B------:R-:W-:Y:S02]  /*1660*/  USEL UR7, UR7, 0x2, UP1 ;  /* 0x0000000207077887 */ /* 0x000fe40008800000 */
[----:B------:R-:W-:Y:S01]  /*1670*/  USHF.R.S32.HI UR22, URZ, 0x1f, UR4 ;  /* 0x0000001fff167899 */ /* 0x000fe20008011404 */
[----:B------:R-:W-:-:S03]  /*1680*/  UMOV UR13, URZ ;  /* 0x000000ff000d7c82 */ /* 0x000fc60008000000 */
[----:B------:R-:W-:Y:S02]  /*1690*/  ULEA.HI UR22, UR22, UR4, URZ, 0x8 ;  /* 0x0000000416167291 */ /* 0x000fe4000f8f40ff */
[----:B------:R-:W-:Y:S02]  /*16a0*/  UIADD3 UR4, UPT, UPT, UR15, -0x1, URZ ;  /* 0xffffffff0f047890 */ /* 0x000fe4000fffe0ff */
[----:B------:R-:W-:Y:S02]  /*16b0*/  USHF.R.S32.HI UR22, URZ, 0x8, UR22 ;  /* 0x00000008ff167899 */ /* 0x000fe40008011416 */
[----:B------:R-:W-:Y:S02]  /*16c0*/  UISETP.GE.U32.AND UP2, UPT, UR4, -0x1ff, UPT ;  /* 0xfffffe010400788c */ /* 0x000fe4000bf46070 */
[----:B------:R-:W-:Y:S02]  /*16d0*/  UISETP.LT.U32.AND UP0, UPT, UR22, 0x6, UPT ;  /* 0x000000061600788c */ /* 0x000fe4000bf01070 */
[----:B------:R-:W-:-:S02]  /*16e0*/  UIADD3 UR15, UPT, UPT, UR15, 0x1fe, URZ ;  /* 0x000001fe0f0f7890 */ /* 0x000fc4000fffe0ff */
[----:B------:R-:W-:-:S04]  /*16f0*/  USEL UR21, UR22, 0x6, UP0 ;  /* 0x0000000616157887 */ /* 0x000fc80008000000 */
[----:B------:R-:W-:Y:S02]  /*1700*/  UIADD3 UR6, UPT, UPT, UR21, -0x1, URZ ;  /* 0xffffffff15067890 */ /* 0x000fe4000fffe0ff */
[----:B------:R-:W-:Y:S02]  /*1710*/  @UP2 UIADD3 UR6, UPT, UPT, UR21, URZ, URZ ;  /* 0x000000ff15062290 */ /* 0x000fe4000fffe0ff */
[----:B------:R-:W-:Y:S02]  /*1720*/  UIADD3 UR14, UPT, UPT, UR22, -UR21, URZ ;  /* 0x80000015160e7290 */ /* 0x000fe4000fffe0ff */
[----:B------:R-:W-:Y:S02]  /*1730*/  UIADD3 UR5, UPT, UPT, UR6, 0x1, URZ ;  /* 0x0000000106057890 */ /* 0x000fe4000fffe0ff */
[----:B--2-4-:R-:W-:-:S12]  /*1740*/  UIADD3 UR6, UPT, UPT, -UR6, URZ, URZ ;  /* 0x000000ff06067290 */ /* 0x014fd8000fffe1ff */
.L_x_42:
[----:B------:R-:W-:Y:S01]  /*1750*/  UISETP.NE.AND UP0, UPT, UR37, URZ, UPT ;  /* 0x000000ff2500728c */ /* 0x000fe2000bf05270 */
[----:B------:R-:W1:Y:S08]  /*1760*/  S2UR UR37, SR_CgaCtaId ;  /* 0x00000000002579c3 */ /* 0x000e700000008800 */
[----:B------:R-:W-:Y:S05]  /*1770*/  BRA.U UP0, `(.L_x_23) ;  /* 0x0000000100347547 */ /* 0x000fea000b800000 */
[----:B------:R-:W2:Y:S01]  /*1780*/  S2R R2, SR_CgaCtaId ;  /* 0x0000000000027919 */ /* 0x000ea20000008800 */
[----:B------:R-:W-:-:S04]  /*1790*/  MOV R3, 0x400 ;  /* 0x0000040000037802 */ /* 0x000fc80000000f00 */
[----:B--2---:R-:W-:Y:S02]  /*17a0*/  LEA R3, R2, R3, 0x18 ;  /* 0x0000000302037211 */ /* 0x004fe400078ec0ff */
[----:B------:R-:W-:-:S03]  /*17b0*/  SHF.L.U32 R2, R10, 0x1f, RZ ;  /* 0x0000001f0a027819 */ /* 0x000fc600000006ff */
[----:B------:R-:W-:-:S04]  /*17c0*/  IMAD R3, R12, 0x8, R3 ;  /* 0x000000080c037824 */ /* 0x000fc800078e0203 */
[----:B------:R-:W2:Y:S02]  /*17d0*/  SYNCS.PHASECHK.TRANS64.TRYWAIT P0, [R3+URZ+0xf0], R2 ;  /* 0x0000f002030075a7 */ /* 0x000ea400080011ff */
[----:B--2---:R-:W-:Y:S05]  /*17e0*/  @!P0 BRA `(.L_x_24) ;  /* 0x0000005400408947 */ /* 0x004fea0003800000 */
.L_x_115:
[----:B------:R-:W-:Y:S01]  /*17f0*/  VIADD R12, R12, 0x1 ;  /* 0x000000010c0c7836 */ /* 0x000fe20000000000 */
[----:B------:R2:W-:Y:S04]  /*1800*/  SYNCS.ARRIVE.TRANS64.A1T0 RZ, [R3+URZ+0xe0], RZ ;  /* 0x0000e0ff03ff79a7 */ /* 0x0005e800081000ff */
[----:B------:R-:W-:-:S04]  /*1810*/  ISETP.NE.AND P0, PT, R12, 0x2, PT ;  /* 0x000000020c00780c */ /* 0x000fc80003f05270 */
[----:B------:R-:W-:Y:S02]  /*1820*/  SEL R12, R12, RZ, P0 ;  /* 0x000000ff0c0c7207 */ /* 0x000fe40000000000 */
[----:B--2---:R-:W-:-:S04]  /*1830*/  SEL R3, RZ, 0x1, P0 ;  /* 0x00000001ff037807 */ /* 0x004fc80000000000 */
[----:B------:R-:W-:-:S07]  /*1840*/  LOP3.LUT R10, R10, R3, RZ, 0x3c, !PT ;  /* 0x000000030a0a7212 */ /* 0x000fce00078e3cff */
.L_x_23:
[----:B------:R-:W-:Y:S01]  /*1850*/  UMOV UR4, 0x400 ;  /* 0x0000040000047882 */ /* 0x000fe20000000000 */
[----:B------:R-:W-:Y:S01]  /*1860*/  LEA.HI R3, R97, R97, RZ, 0x1 ;  /* 0x0000006161037211 */ /* 0x000fe200078f08ff */
[----:B-1----:R-:W-:Y:S01]  /*1870*/  ULEA UR4, UR37, UR4, 0x18 ;  /* 0x0000000425047291 */ /* 0x002fe2000f8ec0ff */
[----:B------:R-:W-:Y:S01]  /*1880*/  SHF.L.U32 R2, R15, 0x1f, RZ ;  /* 0x0000001f0f027819 */ /* 0x000fe200000006ff */
[----:B------:R-:W-:Y:S01]  /*1890*/  UISETP.GE.U32.AND UP0, UPT, UR15, 0x1ff, UPT ;  /* 0x000001ff0f00788c */ /* 0x000fe2000bf06070 */
[----:B------:R-:W-:Y:S01]  /*18a0*/  R2UR UR35, R16 ;  /* 0x00000000102372ca */ /* 0x000fe200000e0000 */
[----:B------:R-:W-:Y:S01]  /*18b0*/  ULEA UR8, UR13, UR4, 0x3 ;  /* 0x000000040d087291 */ /* 0x000fe2000f8e18ff */
[----:B------:R-:W-:Y:S01]  /*18c0*/  IMAD.SHL.U32 R3, R3, 0x80, RZ ;  /* 0x0000008003037824 */ /* 0x000fe200078e00ff */
[----:B------:R-:W-:Y:S01]  /*18d0*/  R2UR UR19, R17 ;  /* 0x00000000111372ca */ /* 0x000fe200000e0000 */
[----:B------:R-:W-:-:S03]  /*18e0*/  UMOV UR23, URZ ;  /* 0x000000ff00177c82 */ /* 0x000fc60008000000 */
[----:B------:R-:W-:-:S03]  /*18f0*/  LOP3.LUT R3, R3, 0xffffff00, RZ, 0xc0, !PT ;  /* 0xffffff0003037812 */ /* 0x000fc600078ec0ff */
[----:B------:R1:W2:Y:S01]  /*1900*/  SYNCS.PHASECHK.TRANS64.TRYWAIT P0, [UR8+0x30], R2 ;  /* 0x00003002ff0075a7 */ /* 0x0002a20008001108 */
[----:B------:R-:W-:Y:S02]  /*1910*/  R2UR UR9, R3 ;  /* 0x00000000030972ca */ /* 0x000fe400000e0000 */
[----:B------:R-:W-:-:S11]  /*1920*/  R2UR UR8, R98 ;  /* 0x00000000620872ca */ /* 0x000fd600000e0000 */
[----:B------:R-:W-:Y:S02]  /*1930*/  ULOP3.LUT UR35, UR9, 0x80, UR35, 0xf8, !UPT ;  /* 0x0000008009237892 */ /* 0x000fe4000f8ef823 */
[----:B------:R-:W-:Y:S01]  /*1940*/  ULEA UR19, UR8, UR19, 0x5 ;  /* 0x0000001308137291 */ /* 0x000fe2000f8e28ff */
[----:B------:R-:W-:Y:S11]  /*1950*/  BRA.U !UP0, `(.L_x_25) ;  /* 0x0000000108f07547 */ /* 0x000ff6000b800000 */
[----:B------:R-:W-:Y:S01]  /*1960*/  UMOV UR29, UR6 ;  /* 0x00000006001d7c82 */ /* 0x000fe20008000000 */
[----:B------:R-:W-:Y:S01]  /*1970*/  UMOV UR44, UR13 ;  /* 0x0000000d002c7c82 */ /* 0x000fe20008000000 */
[----:B------:R-:W-:-:S05]  /*1980*/  UMOV UR26, 0x80 ;  /* 0x00000080001a7882 */ /* 0x000fca0000000000 */
.L_x_31:
[----:B------:R-:W-:Y:S01]  /*1990*/  ULEA UR33, UR44, UR4, 0x3 ;  /* 0x000000042c217291 */ /* 0x000fe2000f8e18ff */
[----:B------:R-:W-:Y:S01]  /*19a0*/  @P5 MOV R3, 0x12000 ;  /* 0x0001200000035802 */ /* 0x000fe20000000f00 */
[----:B-12---:R-:W-:Y:S10]  /*19b0*/  @P0 BRA `(.L_x_26) ;  /* 0x00000000000c0947 */ /* 0x006ff40003800000 */
[----:B------:R-:W-:-:S04]  /*19c0*/  SHF.L.U32 R5, R15, 0x1f, RZ ;  /* 0x0000001f0f057819 */ /* 0x000fc800000006ff */
[----:B------:R-:W2:Y:S02]  /*19d0*/  SYNCS.PHASECHK.TRANS64.TRYWAIT P0, [UR33+0x30], R5 ;  /* 0x00003005ff0075a7 */ /* 0x000ea40008001121 */
[----:B--2---:R-:W-:Y:S05]  /*19e0*/  @!P0 BRA `(.L_x_27) ;  /* 0x0000005000d48947 */ /* 0x004fea0003800000 */
.L_x_26:
[----:B------:R2:W-:Y:S01]  /*19f0*/  @P5 SYNCS.ARRIVE.TRANS64 RZ, [UR33], R3 ;  /* 0x00000003ffff59a7 */ /* 0x0005e20008000021 */
[----:B------:R-:W-:Y:S02]  /*1a00*/  ULOP3.LUT UR8, UR7, 0x2, URZ, 0xfc, !UPT ;  /* 0x0000000207087892 */ /* 0x000fe4000f8efcff */
[----:B------:R-:W-:Y:S02]  /*1a10*/  UIADD3 UR29, UPT, UPT, UR29, 0x1, URZ ;  /* 0x000000011d1d7890 */ /* 0x000fe4000fffe0ff */
[----:B------:R-:W-:Y:S02]  /*1a20*/  UISETP.NE.AND UP0, UPT, UR8, 0x2, UPT ;  /* 0x000000020800788c */ /* 0x000fe4000bf05270 */
[----:B------:R-:W-:-:S07]  /*1a30*/  UISETP.NE.AND UP2, UPT, UR29, 0x1, UPT ;  /* 0x000000011d00788c */ /* 0x000fce000bf45270 */
[----:B------:R-:W-:Y:S05]  /*1a40*/  BRA.U UP0, `(.L_x_28) ;  /* 0x0000000100047547 */ /* 0x000fea000b800000 */
[----:B------:R-:W-:Y:S05]  /*1a50*/  BPT.TRAP 0x1 ;  /* 0x000000040000795c */ /* 0x000fea0000300000 */
.L_x_28:
[----:B------:R-:W-:Y:S04]  /*1a60*/  BSSY.RECONVERGENT B0, `(.L_x_29) ;  /* 0x0000003000007945 */ /* 0x000fe80003800200 */
[----:B------:R-:W-:Y:S05]  /*1a70*/  @!P4 BRA `(.L_x_30) ;  /* 0x000000000004c947 */ /* 0x000fea0003800000 */
[----:B------:R-:W-:Y:S05]  /*1a80*/  BPT.TRAP 0x1 ;  /* 0x000000040000795c */ /* 0x000fea0000300000 */
.L_x_30:
[----:B------:R-:W-:Y:S05]  /*1a90*/  BSYNC.RECONVERGENT B0 ;  /* 0x0000000000007941 */ /* 0x000fea0003800200 */
.L_x_29:
[----:B------:R-:W-:Y:S02]  /*1aa0*/  UIADD3 UR13, UPT, UPT, UR44, 0x1, URZ ;  /* 0x000000012c0d7890 */ /* 0x000fe4000fffe0ff */
[----:B------:R-:W-:Y:S02]  /*1ab0*/  ULEA UR24, UR44, UR4, 0xf ;  /* 0x000000042c187291 */ /* 0x000fe4000f8e78ff */
[----:B------:R-:W-:Y:S02]  /*1ac0*/  UISETP.NE.AND UP0, UPT, UR13, 0x6, UPT ;  /* 0x000000060d00788c */ /* 0x000fe4000bf05270 */
[----:B------:R-:W-:Y:S02]  /*1ad0*/  UIADD3 UR42, UP1, UPT, UR30, 0x80, URZ ;  /* 0x000000801e2a7890 */ /* 0x000fe4000ff3e0ff */
[----:B------:R-:W-:Y:S02]  /*1ae0*/  USEL UR9, URZ, 0x1, UP0 ;  /* 0x00000001ff097887 */ /* 0x000fe40008000000 */
[----:B------:R-:W-:-:S02]  /*1af0*/  USEL UR13, UR13, URZ, UP0 ;  /* 0x000000ff0d0d7287 */ /* 0x000fc40008000000 */
[----:B------:R-:W-:Y:S02]  /*1b00*/  UIADD3 UR40, UP0, UPT, UR30, 0x180, URZ ;  /* 0x000001801e287890 */ /* 0x000fe4000ff1e0ff */
[----:B------:R-:W-:Y:S01]  /*1b10*/  ULEA UR8, UR13, UR4, 0x3 ;  /* 0x000000040d087291 */ /* 0x000fe2000f8e18ff */
[----:B------:R-:W-:Y:S01]  /*1b20*/  LOP3.LUT R15, R15, UR9, RZ, 0x3c, !PT ;  /* 0x000000090f0f7c12 */ /* 0x000fe2000f8e3cff */
[----:B------:R-:W-:Y:S02]  /*1b30*/  UIADD3 UR34, UPT, UPT, UR26, -0x80, URZ ;  /* 0xffffff801a227890 */ /* 0x000fe4000fffe0ff */
[----:B------:R-:W-:Y:S01]  /*1b40*/  ULOP3.LUT UR33, UR33, 0xfefffff8, URZ, 0xc0, !UPT ;  /* 0xfefffff821217892 */ /* 0x000fe2000f8ec0ff */
[----:B-1----:R-:W-:Y:S01]  /*1b50*/  SHF.L.U32 R2, R15, 0x1f, RZ ;  /* 0x0000001f0f027819 */ /* 0x002fe200000006ff */
[----:B------:R-:W-:Y:S02]  /*1b60*/  UIADD3.X UR43, UPT, UPT, URZ, UR31, URZ, UP1, !UPT ;  /* 0x0000001fff2b7290 */ /* 0x000fe40008ffe4ff */
[----:B------:R-:W-:Y:S01]  /*1b70*/  UIADD3 UR32, UPT, UPT, UR24, 0x2300, URZ ;  /* 0x0000230018207890 */ /* 0x000fe2000fffe0ff */
[----:B------:R4:W1:Y:S01]  /*1b80*/  SYNCS.PHASECHK.TRANS64.TRYWAIT P0, [UR8+0x30], R2 ;  /* 0x00003002ff0075a7 */ /* 0x0008620008001108 */
[----:B------:R-:W-:-:S02]  /*1b90*/  ULEA UR8, UR44, UR4, 0xc ;  /* 0x000000042c087291 */ /* 0x000fc4000f8e60ff */
[----:B------:R-:W-:Y:S02]  /*1ba0*/  UIADD3 UR24, UPT, UPT, UR24, 0x6300, URZ ;  /* 0x0000630018187890 */ /* 0x000fe4000fffe0ff */
[----:B------:R-:W-:Y:S02]  /*1bb0*/  UIADD3.X UR41, UPT, UPT, URZ, UR31, URZ, UP0, !UPT ;  /* 0x0000001fff297290 */ /* 0x000fe400087fe4ff */
[----:B------:R-:W-:Y:S02]  /*1bc0*/  UIADD3 UR16, UPT, UPT, UR8, 0x32300, URZ ;  /* 0x0003230008107890 */ /* 0x000fe4000fffe0ff */
[----:B------:R-:W-:Y:S01]  /*1bd0*/  UIADD3 UR8, UPT, UPT, UR8, 0x32b00, URZ ;  /* 0x00032b0008087890 */ /* 0x000fe2000fffe0ff */
[----:B------:R-:W-:Y:S01]  /*1be0*/  UMOV UR38, 0x0 ;  /* 0x0000000000267882 */ /* 0x000fe20000000000 */
[----:B------:R-:W-:Y:S01]  /*1bf0*/  UMOV UR39, 0x10000000 ;  /* 0x1000000000277882 */ /* 0x000fe20000000000 */
[----:B------:R-:W-:Y:S01]  /*1c00*/  UMOV UR27, UR35 ;  /* 0x00000023001b7c82 */ /* 0x000fe20008000000 */
[----:B------:R-:W-:Y:S01]  /*1c10*/  UMOV UR28, UR36 ;  /* 0x00000024001c7c82 */ /* 0x000fe20008000000 */
[----:B------:R-:W-:Y:S01]  /*1c20*/  UMOV UR25, UR33 ;  /* 0x0000002100197c82 */ /* 0x000fe20008000000 */
[----:B------:R-:W-:Y:S01]  /*1c30*/  UMOV UR20, UR36 ;  /* 0x0000002400147c82 */ /* 0x000fe20008000000 */
[----:B------:R-:W-:Y:S01]  /*1c40*/  UMOV UR17, UR33 ;  /* 0x0000002100117c82 */ /* 0x000fe20008000000 */
[----:B------:R-:W-:Y:S01]  /*1c50*/  UMOV UR18, UR34 ;  /* 0x0000002200127c82 */ /* 0x000fe20008000000 */
[----:B------:R-:W-:Y:S01]  /*1c60*/  UTMALDG.3D.2CTA [UR32], [UR42], desc[UR38] ;  /* 0x000026202a0075b4 */ /* 0x000fe20008211000 */
[----:B------:R-:W-:Y:S01]  /*1c70*/  UMOV UR10, UR26 ;  /* 0x0000001a000a7c82 */ /* 0x000fe20008000000 */
[----:B------:R-:W-:Y:S01]  /*1c80*/  UMOV UR11, UR19 ;  /* 0x00000013000b7c82 */ /* 0x000fe20008000000 */
[----:B------:R-:W-:Y:S01]  /*1c90*/  UMOV UR12, UR36 ;  /* 0x00000024000c7c82 */ /* 0x000fe20008000000 */
[----:B------:R-:W-:Y:S01]  /*1ca0*/  UMOV UR9, UR33 ;  /* 0x0000002100097c82 */ /* 0x000fe20008000000 */
[----:B------:R-:W-:Y:S01]  /*1cb0*/  UMOV UR23, UR5 ;  /* 0x0000000500177c82 */ /* 0x000fe20008000000 */
[----:B------:R-:W-:Y:S01]  /*1cc0*/  UMOV UR44, UR13 ;  /* 0x0000000d002c7c82 */ /* 0x000fe20008000000 */
[----:B------:R2:W-:Y:S01]  /*1cd0*/  UTMALDG.3D.2CTA [UR24], [UR42], desc[UR38] ;  /* 0x000026182a0075b4 */ /* 0x0005e20008211000 */
[----:B------:R4:W-:Y:S01]  /*1ce0*/  UTMALDG.3D.2CTA [UR16], [UR40], desc[UR38] ;  /* 0x00002610280075b4 */ /* 0x0009e20008211000 */
[----:B------:R4:W-:Y:S01]  /*1cf0*/  UTMALDG.3D.2CTA [UR8], [UR40], desc[UR38] ;  /* 0x00002608280075b4 */ /* 0x0009e20008211000 */
[----:B--2---:R-:W-:Y:S01]  /*1d00*/  UIADD3 UR26, UPT, UPT, UR26, 0x100, URZ ;  /* 0x000001001a1a7890 */ /* 0x004fe2000fffe0ff */
[----:B----4-:R-:W-:Y:S11]  /*1d10*/  BRA.U UP2, `(.L_x_31) ;  /* 0xfffffffd021c7547 */ /* 0x010ff6000b83ffff */
.L_x_25:
[----:B------:R-:W-:Y:S01]  /*1d20*/  ULEA UR8, UR13, UR4, 0x3 ;  /* 0x000000040d087291 */ /* 0x000fe2000f8e18ff */
[----:B-1----:R-:W-:Y:S01]  /*1d30*/  SHF.L.U32 R2, R15, 0x1f, RZ ;  /* 0x0000001f0f027819 */ /* 0x002fe200000006ff */
[----:B------:R-:W-:Y:S01]  /*1d40*/  @!P1 SYNCS.ARRIVE.TRANS64.A1T0 RZ, [UR4+0x78], RZ ;  /* 0x000078ffffff99a7 */ /* 0x000fe20008100004 */
[----:B------:R-:W-:-:S06]  /*1d50*/  UISETP.GT.AND UP0, UPT, UR22, UR21, UPT ;  /* 0x000000151600728c */ /* 0x000fcc000bf04270 */
[----:B--2---:R1:W2:Y:S03]  /*1d60*/  SYNCS.PHASECHK.TRANS64.TRYWAIT P0, [UR8+0x30], R2 ;  /* 0x00003002ff0075a7 */ /* 0x0042a60008001108 */
[----:B------:R-:W-:Y:S05]  /*1d70*/  BRA.U !UP0, `(.L_x_32) ;  /* 0x0000000108e87547 */ /* 0x000fea000b800000 */
[----:B------:R-:W-:Y:S01]  /*1d80*/  UIADD3 UR29, UPT, UPT, UR14, UR23, URZ ;  /* 0x000000170e1d7290 */ /* 0x000fe2000fffe0ff */
[----:B------:R-:W-:-:S11]  /*1d90*/  UMOV UR44, UR13 ;  /* 0x0000000d002c7c82 */ /* 0x000fd60008000000 */
.L_x_38:
[----:B------:R-:W-:Y:S01]  /*1da0*/  ULEA UR33, UR44, UR4, 0x3 ;  /* 0x000000042c217291 */ /* 0x000fe2000f8e18ff */
[----:B--2---:R-:W-:Y:S01]  /*1db0*/  @P5 MOV R3, 0x12000 ;  /* 0x0001200000035802 */ /* 0x004fe20000000f00 */
[----:B-12---:R-:W-:Y:S10]  /*1dc0*/  @P0 BRA `(.L_x_33) ;  /* 0x00000000000c0947 */ /* 0x006ff40003800000 */
[----:B------:R-:W-:-:S04]  /*1dd0*/  SHF.L.U32 R5, R15, 0x1f, RZ ;  /* 0x0000001f0f057819 */ /* 0x000fc800000006ff */
[----:B------:R-:W2:Y:S02]  /*1de0*/  SYNCS.PHASECHK.TRANS64.TRYWAIT P0, [UR33+0x30], R5 ;  /* 0x00003005ff0075a7 */ /* 0x000ea40008001121 */
[----:B--2---:R-:W-:Y:S05]  /*1df0*/  @!P0 BRA `(.L_x_34) ;  /* 0x0000004c00e88947 */ /* 0x004fea0003800000 */
.L_x_33:
[----:B------:R2:W-:Y:S01]  /*1e00*/  @P5 SYNCS.ARRIVE.TRANS64 RZ, [UR33], R3 ;  /* 0x00000003ffff59a7 */ /* 0x0005e20008000021 */
[----:B------:R-:W-:-:S04]  /*1e10*/  ULOP3.LUT UR8, UR7, 0x2, URZ, 0xfc, !UPT ;  /* 0x0000000207087892 */ /* 0x000fc8000f8efcff */
[----:B------:R-:W-:-:S09]  /*1e20*/  UISETP.NE.AND UP0, UPT, UR8, 0x2, UPT ;  /* 0x000000020800788c */ /* 0x000fd2000bf05270 */
[----:B------:R-:W-:Y:S05]  /*1e30*/  BRA.U UP0, `(.L_x_35) ;  /* 0x0000000100047547 */ /* 0x000fea000b800000 */
[----:B------:R-:W-:Y:S05]  /*1e40*/  BPT.TRAP 0x1 ;  /* 0x000000040000795c */ /* 0x000fea0000300000 */
.L_x_35:
[----:B------:R-:W-:Y:S04]  /*1e50*/  BSSY.RECONVERGENT B0, `(.L_x_36) ;  /* 0x0000003000007945 */ /* 0x000fe80003800200 */
[----:B------:R-:W-:Y:S05]  /*1e60*/  @!P4 BRA `(.L_x_37) ;  /* 0x000000000004c947 */ /* 0x000fea0003800000 */
[----:B------:R-:W-:Y:S05]  /*1e70*/  BPT.TRAP 0x1 ;  /* 0x000000040000795c */ /* 0x000fea0000300000 */
.L_x_37:
[----:B------:R-:W-:Y:S05]  /*1e80*/  BSYNC.RECONVERGENT B0 ;  /* 0x0000000000007941 */ /* 0x000fea0003800200 */
.L_x_36:
[----:B------:R-:W-:Y:S02]  /*1e90*/  UIADD3 UR13, UPT, UPT, UR44, 0x1, URZ ;  /* 0x000000012c0d7890 */ /* 0x000fe4000fffe0ff */
[----:B------:R-:W-:Y:S02]  /*1ea0*/  ULEA UR24, UR44, UR4, 0xf ;  /* 0x000000042c187291 */ /* 0x000fe4000f8e78ff */
[----:B------:R-:W-:Y:S02]  /*1eb0*/  UISETP.NE.AND UP0, UPT, UR13, 0x6, UPT ;  /* 0x000000060d00788c */ /* 0x000fe4000bf05270 */
[----:B------:R-:W-:Y:S02]  /*1ec0*/  UIADD3 UR42, UP1, UPT, UR30, 0x80, URZ ;  /* 0x000000801e2a7890 */ /* 0x000fe4000ff3e0ff */
[----:B------:R-:W-:Y:S02]  /*1ed0*/  USEL UR9, URZ, 0x1, UP0 ;  /* 0x00000001ff097887 */ /* 0x000fe40008000000 */
[----:B------:R-:W-:-:S02]  /*1ee0*/  USEL UR13, UR13, URZ, UP0 ;  /* 0x000000ff0d0d7287 */ /* 0x000fc40008000000 */
[----:B------:R-:W-:Y:S02]  /*1ef0*/  USHF.L.U32 UR34, UR23, 0x8, URZ ;  /* 0x0000000817227899 */ /* 0x000fe400080006ff */
[----:B------:R-:W-:Y:S01]  /*1f00*/  ULEA UR8, UR13, UR4, 0x3 ;  /* 0x000000040d087291 */ /* 0x000fe2000f8e18ff */
[----:B------:R-:W-:Y:S01]  /*1f10*/  LOP3.LUT R15, R15, UR9, RZ, 0x3c, !PT ;  /* 0x000000090f0f7c12 */ /* 0x000fe2000f8e3cff */
[----:B------:R-:W-:Y:S02]  /*1f20*/  UIADD3 UR40, UP0, UPT, UR30, 0x180, URZ ;  /* 0x000001801e287890 */ /* 0x000fe4000ff1e0ff */
[----:B------:R-:W-:Y:S01]  /*1f30*/  ULOP3.LUT UR33, UR33, 0xfefffff8, URZ, 0xc0, !UPT ;  /* 0xfefffff821217892 */ /* 0x000fe2000f8ec0ff */
[----:B-1----:R-:W-:Y:S01]  /*1f40*/  SHF.L.U32 R2, R15, 0x1f, RZ ;  /* 0x0000001f0f027819 */ /* 0x002fe200000006ff */
[----:B------:R-:W-:Y:S02]  /*1f50*/  UIADD3.X UR43, UPT, UPT, URZ, UR31, URZ, UP1, !UPT ;  /* 0x0000001fff2b7290 */ /* 0x000fe40008ffe4ff */
[----:B------:R-:W-:Y:S01]  /*1f60*/  UIADD3 UR32, UPT, UPT, UR24, 0x2300, URZ ;  /* 0x0000230018207890 */ /* 0x000fe2000fffe0ff */
[----:B------:R4:W1:Y:S01]  /*1f70*/  SYNCS.PHASECHK.TRANS64.TRYWAIT P0, [UR8+0x30], R2 ;  /* 0x00003002ff0075a7 */ /* 0x0008620008001108 */
[----:B------:R-:W-:-:S02]  /*1f80*/  ULEA UR8, UR44, UR4, 0xc ;  /* 0x000000042c087291 */ /* 0x000fc4000f8e60ff */
[----:B------:R-:W-:Y:S02]  /*1f90*/  UIADD3 UR26, UPT, UPT, UR34, 0x80, URZ ;  /* 0x00000080221a7890 */ /* 0x000fe4000fffe0ff */
        /* <DEDUP_REMOVED lines=12> */
[----:B------:R4:W-:Y:S01]  /*2060*/  UTMALDG.3D.2CTA [UR32], [UR42], desc[UR38] ;  /* 0x000026202a0075b4 */ /* 0x0009e20008211000 */
[----:B------:R-:W-:Y:S01]  /*2070*/  UMOV UR11, UR19 ;  /* 0x00000013000b7c82 */ /* 0x000fe20008000000 */
[----:B------:R-:W-:Y:S01]  /*2080*/  UMOV UR12, UR36 ;  /* 0x00000024000c7c82 */ /* 0x000fe20008000000 */
[----:B------:R-:W-:Y:S01]  /*2090*/  UMOV UR9, UR33 ;  /* 0x0000002100097c82 */ /* 0x000fe20008000000 */
[----:B------:R-:W-:Y:S01]  /*20a0*/  UMOV UR10, UR26 ;  /* 0x0000001a000a7c82 */ /* 0x000fe20008000000 */
[----:B------:R-:W-:Y:S01]  /*20b0*/  UIADD3 UR23, UPT, UPT, UR23, 0x1, URZ ;  /* 0x0000000117177890 */ /* 0x000fe2000fffe0ff */
[----:B------:R-:W-:Y:S01]  /*20c0*/  UMOV UR44, UR13 ;  /* 0x0000000d002c7c82 */ /* 0x000fe20008000000 */
[----:B------:R4:W-:Y:S02]  /*20d0*/  UTMALDG.3D.2CTA [UR24], [UR42], desc[UR38] ;  /* 0x000026182a0075b4 */ /* 0x0009e40008211000 */
[----:B------:R-:W-:Y:S01]  /*20e0*/  UISETP.NE.AND UP0, UPT, UR23, UR29, UPT ;  /* 0x0000001d1700728c */ /* 0x000fe2000bf05270 */
[----:B------:R4:W-:Y:S01]  /*20f0*/  UTMALDG.3D.2CTA [UR16], [UR40], desc[UR38] ;  /* 0x00002610280075b4 */ /* 0x0009e20008211000 */
[----:B------:R4:W-:Y:S07]  /*2100*/  UTMALDG.3D.2CTA [UR8], [UR40], desc[UR38] ;  /* 0x00002608280075b4 */ /* 0x0009ee0008211000 */
[----:B----4-:R-:W-:Y:S05]  /*2110*/  BRA.U UP0, `(.L_x_38) ;  /* 0xfffffffd00207547 */ /* 0x010fea000b83ffff */
.L_x_32:
[C---:B-1----:R-:W-:Y:S01]  /*2120*/  LEA R2, R14.reuse, UR4, 0x3 ;  /* 0x000000040e027c11 */ /* 0x042fe2000f8e18ff */
[----:B------:R-:W-:Y:S01]  /*2130*/  NOP ;  /* 0x0000000000007918 */ /* 0x000fe20000000000 */
[----:B--2---:R-:W-:Y:S02]  /*2140*/  SHF.L.U32 R3, R13, 0x1f, RZ ;  /* 0x0000001f0d037819 */ /* 0x004fe400000006ff */
[----:B------:R-:W-:Y:S02]  /*2150*/  LEA R4, R14, UR4, 0x4 ;  /* 0x000000040e047c11 */ /* 0x000fe4000f8e20ff */
[----:B------:R-:W1:Y:S02]  /*2160*/  SYNCS.PHASECHK.TRANS64.TRYWAIT P0, [R2+URZ+0x80], R3 ;  /* 0x00008003020075a7 */ /* 0x000e6400080011ff */
[----:B-1----:R-:W-:Y:S05]  /*2170*/  @!P0 BRA `(.L_x_39) ;  /* 0x0000004c00208947 */ /* 0x002fea0003800000 */
.L_x_118:
[----:B------:R-:W2:Y:S01]  /*2180*/  LDS.128 R4, [R4+0x110] ;  /* 0x0001100004047984 */ /* 0x000ea20000000c00 */
[----:B------:R-:W-:Y:S01]  /*2190*/  ISETP.GE.AND P0, PT, R40, 0x1, PT ;  /* 0x000000012800780c */ /* 0x000fe20003f06270 */
[----:B-1----:R-:W-:Y:S01]  /*21a0*/  VIADD R2, R2, 0x90 ;  /* 0x0000009002027836 */ /* 0x002fe20000000000 */
[----:B------:R-:W-:Y:S01]  /*21b0*/  @!PT LDS RZ, [RZ] ;  /* 0x00000000fffff984 */ /* 0x000fe20000000800 */
[----:B------:R-:W-:Y:S01]  /*21c0*/  @!PT LDS RZ, [RZ] ;  /* 0x00000000fffff984 */ /* 0x000fe20000000800 */
[----:B------:R-:W-:Y:S01]  /*21d0*/  @!PT LDS RZ, [RZ] ;  /* 0x00000000fffff984 */ /* 0x000fe20000000800 */
[----:B------:R-:W-:Y:S01]  /*21e0*/  @!PT LDS RZ, [RZ] ;  /* 0x00000000fffff984 */ /* 0x000fe20000000800 */
[----:B------:R1:W-:Y:S06]  /*21f0*/  MEMBAR.ALL.CTA ;  /* 0x0000000000007992 */ /* 0x0003ec0000008000 */
[----:B-1----:R-:W1:Y:S01]  /*2200*/  FENCE.VIEW.ASYNC.S ;  /* 0x00000000000073c6 */ /* 0x002e620000000000 */
[----:B------:R-:W-:-:S04]  /*2210*/  PRMT R2, RZ, 0x654, R2 ;  /* 0x00000654ff027816 */ /* 0x000fc80000000002 */
[----:B-1----:R1:W-:Y:S01]  /*2220*/  SYNCS.ARRIVE.TRANS64.RED.A1T0 RZ, [R2+URZ], RZ ;  /* 0x000000ff02ff79a7 */ /* 0x0023e200081004ff */
[----:B--2---:R-:W-:-:S13]  /*2230*/  LOP3.LUT P2, RZ, R6, 0x1, RZ, 0xc0, !PT ;  /* 0x0000000106ff7812 */ /* 0x004fda000784c0ff */
[----:B------:R-:W-:Y:S01]  /*2240*/  @P2 SHF.R.U32.HI R3, RZ, 0x10, R5 ;  /* 0x00000010ff032819 */ /* 0x000fe20000011605 */
[----:B------:R-:W-:Y:S01]  /*2250*/  VOTEU.ANY UP0, P2 ;  /* 0x0000000000ff7886 */ /* 0x000fe20001000100 */
[----:B------:R-:W-:Y:S02]  /*2260*/  @P2 MOV R11, R4 ;  /* 0x00000004000b2202 */ /* 0x000fe40000000f00 */
[----:B------:R-:W-:Y:S02]  /*2270*/  @P2 R2UR.BROADCAST UR8, R3 ;  /* 0x00000000030822ca */ /* 0x000fe400008e0000 */
[----:B------:R-:W-:-:S11]  /*2280*/  @P2 LOP3.LUT R8, R5, 0xffff, RZ, 0xc0, !PT ;  /* 0x0000ffff05082812 */ /* 0x000fd600078ec0ff */
[----:B------:R-:W-:Y:S01]  /*2290*/  @UP0 UMOV UR36, UR8 ;  /* 0x0000000800240c82 */ /* 0x000fe20008000000 */
[----:B-1----:R-:W-:Y:S05]  /*22a0*/  @!P0 BRA `(.L_x_40) ;  /* 0x0000000000b88947 */ /* 0x002fea0003800000 */
[----:B------:R-:W3:Y:S01]  /*22b0*/  LDC.64 R4, c[0x0][0xb18] ;  /* 0x0002c600ff047b82 */ /* 0x000ee20000000a00 */
[----:B------:R-:W-:-:S07]  /*22c0*/  ISETP.NE.AND P3, PT, R40, 0x1, PT ;  /* 0x000000012800780c */ /* 0x000fce0003f65270 */
[----:B------:R-:W1:Y:S08]  /*22d0*/  LDC.64 R6, c[0x0][0xb10] ;  /* 0x0002c400ff067b82 */ /* 0x000e700000000a00 */
[----:B------:R-:W2:Y:S08]  /*22e0*/  LDC R18, c[0x0][0xb20] ;  /* 0x0002c800ff127b82 */ /* 0x000eb00000000800 */
[----:B------:R-:W4:Y:S01]  /*22f0*/  LDC R20, c[0x0][0xb0c] ;  /* 0x0002c300ff147b82 */ /* 0x000f220000000800 */
[----:B---3--:R-:W-:Y:S01]  /*2300*/  IMAD.HI.U32 R19, R0, R5, RZ ;  /* 0x0000000500137227 */ /* 0x008fe200078e00ff */
[----:B------:R-:W-:-:S03]  /*2310*/  ISETP.NE.AND P0, PT, R4, 0x1, PT ;  /* 0x000000010400780c */ /* 0x000fc60003f05270 */
[----:B------:R-:W-:-:S03]  /*2320*/  IMAD.HI.U32 R5, R8, R5, RZ ;  /* 0x0000000508057227 */ /* 0x000fc600078e00ff */
[----:B------:R-:W3:Y:S01]  /*2330*/  LDC.64 R2, c[0x0][0xb28] ;  /* 0x0002ca00ff027b82 */ /* 0x000ee20000000a00 */
[----:B-1----:R-:W-:-:S04]  /*2340*/  IMAD.HI.U32 R22, R9, R6, RZ ;  /* 0x0000000609167227 */ /* 0x002fc800078e00ff */
[----:B------:R-:W-:Y:S01]  /*2350*/  IMAD.HI.U32 R24, R11, R6, RZ ;  /* 0x000000060b187227 */ /* 0x000fe200078e00ff */
[----:B------:R-:W-:Y:S02]  /*2360*/  SHF.R.U32.HI R22, RZ, R7, R22 ;  /* 0x00000007ff167219 */ /* 0x000fe40000011616 */
[-C--:B--2---:R-:W-:Y:S02]  /*2370*/  SHF.R.U32.HI R19, RZ, R18.reuse, R19 ;  /* 0x00000012ff137219 */ /* 0x084fe40000011613 */
[----:B------:R-:W-:Y:S02]  /*2380*/  SHF.R.U32.HI R5, RZ, R18, R5 ;  /* 0x00000012ff057219 */ /* 0x000fe40000011605 */
[----:B------:R-:W-:Y:S02]  /*2390*/  SEL R19, R0, R19, !P0 ;  /* 0x0000001300137207 */ /* 0x000fe40004000000 */
[----:B------:R-:W-:Y:S02]  /*23a0*/  SHF.R.U32.HI R24, RZ, R7, R24 ;  /* 0x00000007ff187219 */ /* 0x000fe40000011618 */
[----:B----4-:R-:W-:-:S02]  /*23b0*/  ISETP.NE.AND P1, PT, R20, 0x1, PT ;  /* 0x000000011400780c */ /* 0x010fc40003f25270 */
[----:B------:R-:W-:Y:S02]  /*23c0*/  SEL R5, R8, R5, !P0 ;  /* 0x0000000508057207 */ /* 0x000fe40004000000 */
[----:B------:R-:W-:Y:S02]  /*23d0*/  SEL R21, R9, R22, !P1 ;  /* 0x0000001609157207 */ /* 0x000fe40004800000 */
[----:B------:R-:W-:Y:S01]  /*23e0*/  SEL R7, R11, R24, !P1 ;  /* 0x000000180b077207 */ /* 0x000fe20004800000 */
[----:B---3--:R-:W-:-:S04]  /*23f0*/  IMAD.HI.U32 R22, R19, R2, RZ ;  /* 0x0000000213167227 */ /* 0x008fc800078e00ff */
[----:B------:R-:W-:Y:S01]  /*2400*/  IMAD.HI.U32 R6, R21, R2, RZ ;  /* 0x0000000215067227 */ /* 0x000fe200078e00ff */
[----:B------:R-:W-:-:S04]  /*2410*/  @P3 SHF.R.U32.HI R19, RZ, R3, R22 ;  /* 0x00000003ff133219 */ /* 0x000fc80000011616 */
[----:B------:R-:W-:Y:S01]  /*2420*/  @P3 SHF.R.U32.HI R21, RZ, R3, R6 ;  /* 0x00000003ff153219 */ /* 0x000fe20000011606 */
[----:B------:R-:W-:-:S04]  /*2430*/  IMAD R19, R40, R19, RZ ;  /* 0x0000001328137224 */ /* 0x000fc800078e02ff */
[----:B------:R-:W-:Y:S01]  /*2440*/  IMAD R6, R40, R21, RZ ;  /* 0x0000001528067224 */ /* 0x000fe200078e02ff */
[C---:B------:R-:W-:Y:S02]  /*2450*/  ISETP.GE.AND P0, PT, R5.reuse, R19, PT ;  /* 0x000000130500720c */ /* 0x040fe40003f06270 */
[----:B------:R-:W-:Y:S02]  /*2460*/  IADD3 R19, PT, PT, -R5, RZ, RZ ;  /* 0x000000ff05137210 */ /* 0x000fe40007ffe1ff */
[----:B------:R-:W-:Y:S01]  /*2470*/  ISETP.GE.OR P0, PT, R7, R6, P0 ;  /* 0x000000060700720c */ /* 0x000fe20000706670 */
[----:B------:R-:W-:-:S04]  /*2480*/  IMAD.HI.U32 R6, R5, R2, RZ ;  /* 0x0000000205067227 */ /* 0x000fc800078e00ff */
[----:B------:R-:W-:Y:S01]  /*2490*/  IMAD R8, R4, R19, R8 ;  /* 0x0000001304087224 */ /* 0x000fe200078e0208 */
[----:B------:R-:W-:-:S04]  /*24a0*/  SHF.R.U32.HI R6, RZ, R3, R6 ;  /* 0x00000003ff067219 */ /* 0x000fc80000011606 */
[----:B------:R-:W-:-:S03]  /*24b0*/  SEL R6, R5, R6, !P3 ;  /* 0x0000000605067207 */ /* 0x000fc60005800000 */
[----:B------:R-:W-:-:S04]  /*24c0*/  @!P0 IMAD.HI.U32 R18, R7, R2, RZ ;  /* 0x0000000207128227 */ /* 0x000fc800078e00ff */
[----:B------:R-:W-:Y:S01]  /*24d0*/  IMAD.MOV R2, RZ, RZ, -R6 ;  /* 0x000000ffff027224 */ /* 0x000fe200078e0a06 */
[----:B------:R-:W-:-:S03]  /*24e0*/  @!P0 SHF.R.U32.HI R18, RZ, R3, R18 ;  /* 0x00000003ff128219 */ /* 0x000fc60000011612 */
[----:B------:R-:W-:Y:S01]  /*24f0*/  IMAD R2, R40, R2, R5 ;  /* 0x0000000228027224 */ /* 0x000fe200078e0205 */
        /* <DEDUP_REMOVED lines=9> */
.L_x_40:
[----:B------:R-:W1:Y:S02]  /*2590*/  LDCU UR8, c[0x0][0xb30] ;  /* 0x00016600ff0877ac */ /* 0x000e640008000800 */
[----:B-1----:R-:W-:-:S09]  /*25a0*/  UISETP.NE.AND UP0, UPT, UR8, 0x1, UPT ;  /* 0x000000010800788c */ /* 0x002fd2000bf05270 */
[----:B------:R-:W-:Y:S05]  /*25b0*/  BRA.U UP0, `(.L_x_41) ;  /* 0x0000000100407547 */ /* 0x000fea000b800000 */
[----:B------:R-:W1:Y:S08]  /*25c0*/  LDC.64 R4, c[0x0][0xb10] ;  /* 0x0002c400ff047b82 */ /* 0x000e700000000a00 */
[----:B------:R-:W2:Y:S08]  /*25d0*/  LDC.64 R2, c[0x0][0xb18] ;  /* 0x0002c600ff027b82 */ /* 0x000eb00000000a00 */
[----:B------:R-:W4:Y:S08]  /*25e0*/  LDC R6, c[0x0][0xb20] ;  /* 0x0002c800ff067b82 */ /* 0x000f300000000800 */
[----:B------:R-:W3:Y:S01]  /*25f0*/  LDC R18, c[0x0][0xb0c] ;  /* 0x0002c300ff127b82 */ /* 0x000ee20000000800 */
[----:B-1----:R-:W-:-:S05]  /*2600*/  IMAD.HI.U32 R4, R11, R4, RZ ;  /* 0x000000040b047227 */ /* 0x002fca00078e00ff */
[----:B------:R-:W-:Y:S01]  /*2610*/  SHF.R.U32.HI R4, RZ, R5, R4 ;  /* 0x00000005ff047219 */ /* 0x000fe20000011604 */
[----:B--2---:R-:W-:Y:S01]  /*2620*/  IMAD.HI.U32 R3, R8, R3, RZ ;  /* 0x0000000308037227 */ /* 0x004fe200078e00ff */
[----:B------:R-:W-:-:S04]  /*2630*/  ISETP.NE.AND P0, PT, R2, 0x1, PT ;  /* 0x000000010200780c */ /* 0x000fc80003f05270 */
[----:B----4-:R-:W-:-:S04]  /*2640*/  SHF.R.U32.HI R3, RZ, R6, R3 ;  /* 0x00000006ff037219 */ /* 0x010fc80000011603 */
[----:B------:R-:W-:Y:S02]  /*2650*/  SEL R3, R8, R3, !P0 ;  /* 0x0000000308037207 */ /* 0x000fe40004000000 */
[----:B---3--:R-:W-:-:S04]  /*2660*/  ISETP.NE.AND P1, PT, R18, 0x1, PT ;  /* 0x000000011200780c */ /* 0x008fc80003f25270 */
[----:B------:R-:W-:-:S05]  /*2670*/  SEL R4, R11, R4, !P1 ;  /* 0x000000040b047207 */ /* 0x000fca0004800000 */
[----:B------:R-:W-:Y:S02]  /*2680*/  IMAD.IADD R5, R3, 0x1, -R4 ;  /* 0x0000000103057824 */ /* 0x000fe400078e0a04 */
[----:B------:R-:W-:Y:S02]  /*2690*/  IMAD.IADD R3, R4, 0x1, -R3 ;  /* 0x0000000104037824 */ /* 0x000fe400078e0a03 */
[----:B------:R-:W-:Y:S02]  /*26a0*/  IMAD R11, R5, R18, R11 ;  /* 0x00000012050b7224 */ /* 0x000fe400078e020b */
[----:B------:R-:W-:-:S07]  /*26b0*/  IMAD R8, R3, R2, R8 ;  /* 0x0000000203087224 */ /* 0x000fce00078e0208 */
.L_x_41:
[----:B------:R-:W-:Y:S01]  /*26c0*/  VIADD R14, R14, 0x1 ;  /* 0x000000010e0e7836 */ /* 0x000fe20000000000 */
[----:B------:R-:W-:Y:S01]  /*26d0*/  PLOP3.LUT P1, PT, PT, PT, PT, 0x80, 0x8 ;  /* 0x000000000008781c */ /* 0x000fe20003f2f070 */
[----:B------:R-:W-:Y:S02]  /*26e0*/  IMAD.IADD R97, R11, 0x1, R96 ;  /* 0x000000010b617824 */ /* 0x000fe400078e0260 */
[----:B------:R-:W-:Y:S01]  /*26f0*/  IMAD.IADD R98, R8, 0x1, R81 ;  /* 0x0000000108627824 */ /* 0x000fe200078e0251 */
[----:B------:R-:W-:-:S04]  /*2700*/  ISETP.NE.AND P0, PT, R14, 0x2, PT ;  /* 0x000000020e00780c */ /* 0x000fc80003f05270 */
[----:B------:R-:W-:Y:S02]  /*2710*/  SEL R2, RZ, 0x1, P0 ;  /* 0x00000001ff027807 */ /* 0x000fe40000000000 */
[----:B------:R-:W-:Y:S02]  /*2720*/  SEL R14, R14, RZ, P0 ;  /* 0x000000ff0e0e7207 */ /* 0x000fe40000000000 */
[----:B------:R-:W-:Y:S01]  /*2730*/  LOP3.LUT R13, R13, R2, RZ, 0x3c, !PT ;  /* 0x000000020d0d7212 */ /* 0x000fe200078e3cff */
[----:B------:R-:W-:Y:S06]  /*2740*/  @P2 BRA `(.L_x_42) ;  /* 0xfffffff000002947 */ /* 0x000fec000383ffff */
[----:B------:R-:W-:Y:S01]  /*2750*/  UIADD3 UR4, UPT, UPT, UR4, 0x30, URZ ;  /* 0x0000003004047890 */ /* 0x000fe2000fffe0ff */
[----:B------:R-:W-:-:S03]  /*2760*/  SHF.L.U32 R3, R15, 0x1f, RZ ;  /* 0x0000001f0f037819 */ /* 0x000fc600000006ff */
[----:B------:R-:W-:-:S09]  /*2770*/  ULEA UR5, UR13, UR4, 0x3 ;  /* 0x000000040d057291 */ /* 0x000fd2000f8e18ff */
[----:B------:R-:W1:Y:S02]  /*2780*/  SYNCS.PHASECHK.TRANS64.TRYWAIT P0, [UR5], R3 ;  /* 0x00000003ff0075a7 */ /* 0x000e640008001105 */
[----:B-1----:R-:W-:Y:S05]  /*2790*/  @!P0 BRA `(.L_x_43) ;  /* 0x0000004400ac8947 */ /* 0x002fea0003800000 */
.L_x_120:
[----:B------:R-:W-:-:S04]  /*27a0*/  UIADD3 UR6, UPT, UPT, UR13, 0x1, URZ ;  /* 0x000000010d067890 */ /* 0x000fc8000fffe0ff */
[----:B------:R-:W-:-:S04]  /*27b0*/  UISETP.NE.AND UP0, UPT, UR6, 0x6, UPT ;  /* 0x000000060600788c */ /* 0x000fc8000bf05270 */
[----:B------:R-:W-:Y:S02]  /*27c0*/  USEL UR7, URZ, 0x1, UP0 ;  /* 0x00000001ff077887 */ /* 0x000fe40008000000 */
[----:B------:R-:W-:-:S04]  /*27d0*/  USEL UR6, UR6, URZ, UP0 ;  /* 0x000000ff06067287 */ /* 0x000fc80008000000 */
[----:B------:R-:W-:Y:S01]  /*27e0*/  ULEA UR5, UR6, UR4, 0x3 ;  /* 0x0000000406057291 */ /* 0x000fe2000f8e18ff */
[----:B------:R-:W-:-:S04]  /*27f0*/  LOP3.LUT R2, R15, UR7, RZ, 0x3c, !PT ;  /* 0x000000070f027c12 */ /* 0x000fc8000f8e3cff */
[----:B-1----:R-:W-:-:S04]  /*2800*/  SHF.L.U32 R3, R2, 0x1f, RZ ;  /* 0x0000001f02037819 */ /* 0x002fc800000006ff */
[----:B------:R-:W1:Y:S02]  /*2810*/  SYNCS.PHASECHK.TRANS64.TRYWAIT P0, [UR5], R3 ;  /* 0x00000003ff0075a7 */ /* 0x000e640008001105 */
[----:B-1----:R-:W-:Y:S05]  /*2820*/  @!P0 BRA `(.L_x_44) ;  /* 0x0000004400a08947 */ /* 0x002fea0003800000 */
.L_x_122:
        /* <DEDUP_REMOVED lines=9> */
.L_x_124:
        /* <DEDUP_REMOVED lines=9> */
.L_x_126:
        /* <DEDUP_REMOVED lines=9> */
.L_x_128:
[----:B------:R-:W-:-:S04]  /*29e0*/  UIADD3 UR6, UPT, UPT, UR6, 0x1, URZ ;  /* 0x0000000106067890 */ /* 0x000fc8000fffe0ff */
[----:B------:R-:W-:-:S04]  /*29f0*/  UISETP.NE.AND UP0, UPT, UR6, 0x6, UPT ;  /* 0x000000060600788c */ /* 0x000fc8000bf05270 */
[----:B------:R-:W-:Y:S02]  /*2a00*/  USEL UR5, URZ, 0x1, UP0 ;  /* 0x00000001ff057887 */ /* 0x000fe40008000000 */
[----:B------:R-:W-:-:S04]  /*2a10*/  USEL UR6, UR6, URZ, UP0 ;  /* 0x000000ff06067287 */ /* 0x000fc80008000000 */
[----:B------:R-:W-:Y:S01]  /*2a20*/  ULEA UR6, UR6, UR4, 0x3 ;  /* 0x0000000406067291 */ /* 0x000fe2000f8e18ff */
[----:B-1----:R-:W-:-:S04]  /*2a30*/  LOP3.LUT R3, R2, UR5, RZ, 0x3c, !PT ;  /* 0x0000000502037c12 */ /* 0x002fc8000f8e3cff */
[----:B------:R-:W-:Y:S01]  /*2a40*/  SHF.L.U32 R3, R3, 0x1f, RZ ;  /* 0x0000001f03037819 */ /* 0x000fe200000006ff */
[----:B---3--:R-:W-:-:S07]  /*2a50*/  IMAD.U32 R0, RZ, RZ, UR6 ;  /* 0x00000006ff007e24 */ /* 0x008fce000f8e00ff */
.L_x_48:
[----:B-1----:R1:W2:Y:S02]  /*2a60*/  SYNCS.PHASECHK.TRANS64.TRYWAIT P0, [R0+URZ], R3 ;  /* 0x00000003000075a7 */ /* 0x0022a400080011ff */
[----:B--2---:R-:W-:Y:S05]  /*2a70*/  @!P0 NANOSLEEP.SYNCS 0x989680 ;  /* 0x009896800000895d */ /* 0x004fea0003900000 */
[----:B------:R-:W2:Y:S02]  /*2a80*/  @!P0 SYNCS.PHASECHK.TRANS64 P0, [R0+URZ], R3 ;  /* 0x00000003000085a7 */ /* 0x000ea400080010ff */
[----:B--2---:R-:W-:Y:S05]  /*2a90*/  @P0 EXIT ;  /* 0x000000000000094d */ /* 0x004fea0003800000 */
[----:B------:R-:W-:Y:S05]  /*2aa0*/  BRA `(.L_x_48) ;  /* 0xfffffffc00ec7947 */ /* 0x000fea000383ffff */
.L_x_22:
[----:B------:R-:W-:-:S04]  /*2ab0*/  UISETP.NE.AND UP1, UPT, UR37, URZ, UPT ;  /* 0x000000ff2500728c */ /* 0x000fc8000bf25270 */
[----:B------:R-:W-:-:S09]  /*2ac0*/  UISETP.NE.OR UP1, UPT, UR10, 0x1, UP1 ;  /* 0x000000010a00788c */ /* 0x000fd20008f25670 */
[----:B------:R-:W-:Y:S05]  /*2ad0*/  BRA.U UP1, `(.L_x_49) ;  /* 0x00000005014c7547 */ /* 0x000fea000b800000 */
[----:B------:R-:W-:Y:S01]  /*2ae0*/  HFMA2 R11, -RZ, RZ, 0, 0 ;  /* 0x00000000ff0b7431 */ /* 0x000fe200000001ff */
[----:B------:R-:W-:Y:S01]  /*2af0*/  ISETP.GE.U32.AND P2, PT, R10, 0x2, PT ;  /* 0x000000020a00780c */ /* 0x000fe20003f46070 */
[----:B------:R-:W-:Y:S01]  /*2b00*/  IMAD.MOV.U32 R12, RZ, RZ, 0x1 ;  /* 0x00000001ff0c7424 */ /* 0x000fe200078e00ff */
[----:B------:R-:W-:Y:S01]  /*2b10*/  CS2R R8, SRZ ;  /* 0x0000000000087805 */ /* 0x000fe2000001ff00 */
[----:B------:R-:W-:Y:S01]  /*2b20*/  IMAD.MOV.U32 R3, RZ, RZ, RZ ;  /* 0x000000ffff037224 */ /* 0x000fe200078e00ff */
[----:B------:R-:W-:Y:S01]  /*2b30*/  UMOV UR4, 0x400 ;  /* 0x0000040000047882 */ /* 0x000fe20000000000 */
[----:B------:R-:W-:Y:S01]  /*2b40*/  UMOV UR6, URZ ;  /* 0x000000ff00067c82 */ /* 0x000fe20008000000 */
[----:B------:R-:W-:-:S12]  /*2b50*/  ULEA UR37, UR37, UR4, 0x18 ;  /* 0x0000000425257291 */ /* 0x000fd8000f8ec0ff */
.L_x_53:
[----:B------:R-:W-:Y:S02]  /*2b60*/  LEA R0, R3, UR37, 0x3 ;  /* 0x0000002503007c11 */ /* 0x000fe4000f8e18ff */
[----:B------:R-:W-:-:S03]  /*2b70*/  SHF.L.U32 R5, R8, 0x1f, RZ ;  /* 0x0000001f08057819 */ /* 0x000fc600000006ff */
[----:B------:R-:W-:Y:S01]  /*2b80*/  VIADD R4, R0, 0xf0 ;  /* 0x000000f000047836 */ /* 0x000fe20000000000 */
[----:B------:R-:W1:Y:S02]  /*2b90*/  SYNCS.PHASECHK.TRANS64.TRYWAIT P0, [R0+URZ+0xe0], R5 ;  /* 0x0000e005000075a7 */ /* 0x000e6400080011ff */
[----:B-1----:R-:W-:Y:S05]  /*2ba0*/  @!P0 BRA `(.L_x_50) ;  /* 0x0000004400208947 */ /* 0x002fea0003800000 */
.L_x_129:
[----:B------:R-:W-:Y:S01]  /*2bb0*/  ULEA UR5, UR6, UR37, 0x3 ;  /* 0x0000002506057291 */ /* 0x000fe2000f8e18ff */
[----:B------:R-:W-:Y:S01]  /*2bc0*/  PRMT R4, RZ, 0x654, R4 ;  /* 0x00000654ff047816 */ /* 0x000fe20000000004 */
[----:B-1----:R-:W-:Y:S01]  /*2bd0*/  @!P2 IMAD.MOV.U32 R5, RZ, RZ, 0x10 ;  /* 0x00000010ff05a424 */ /* 0x002fe200078e00ff */
[----:B------:R-:W-:Y:S01]  /*2be0*/  SHF.L.U32 R7, R12, 0x1f, RZ ;  /* 0x0000001f0c077819 */ /* 0x000fe200000006ff */
[----:B------:R-:W-:Y:S01]  /*2bf0*/  UIADD3 UR4, UPT, UPT, UR5, 0x80, URZ ;  /* 0x0000008005047890 */ /* 0x000fe2000fffe0ff */
[----:B------:R1:W-:Y:S05]  /*2c00*/  SYNCS.ARRIVE.TRANS64.RED.A1T0 RZ, [R4+URZ], RZ ;  /* 0x000000ff04ff79a7 */ /* 0x0003ea00081004ff */
[----:B------:R-:W-:Y:S01]  /*2c10*/  IMAD.U32 R13, RZ, RZ, UR4 ;  /* 0x00000004ff0d7e24 */ /* 0x000fe2000f8e00ff */
[----:B------:R-:W2:Y:S04]  /*2c20*/  SYNCS.PHASECHK.TRANS64.TRYWAIT P0, [UR5+0x90], R7 ;  /* 0x00009007ff0075a7 */ /* 0x000ea80008001105 */
[----:B------:R-:W-:Y:S01]  /*2c30*/  PRMT R13, R10, 0x654, R13 ;  /* 0x000006540a0d7816 */ /* 0x000fe2000000000d */
[----:B-12---:R-:W-:Y:S06]  /*2c40*/  @!P0 BRA `(.L_x_51) ;  /* 0x00000044000c8947 */ /* 0x006fec0003800000 */
.L_x_131:
[----:B------:R-:W-:Y:S01]  /*2c50*/  ULEA UR4, UR6, UR37, 0x4 ;  /* 0x0000002506047291 */ /* 0x000fe2000f8e20ff */
[----:B------:R-:W-:Y:S01]  /*2c60*/  SEL R2, R13, R2, !P2 ;  /* 0x000000020d027207 */ /* 0x000fe20005000000 */
[----:B------:R-:W-:Y:S01]  /*2c70*/  UIADD3 UR5, UPT, UPT, UR5, 0x80, URZ ;  /* 0x0000008005057890 */ /* 0x000fe2000fffe0ff */
[----:B-1----:R-:W-:Y:S01]  /*2c80*/  LEA R0, R11, UR37, 0x3 ;  /* 0x000000250b007c11 */ /* 0x002fe2000f8e18ff */
[----:B------:R-:W-:Y:S01]  /*2c90*/  UIADD3 UR4, UPT, UPT, UR4, 0x110, URZ ;  /* 0x0000011004047890 */ /* 0x000fe2000fffe0ff */
[----:B------:R1:W-:Y:S01]  /*2ca0*/  @!P2 SYNCS.ARRIVE.TRANS64.RED RZ, [R2+URZ], R5 ;  /* 0x0000000502ffa9a7 */ /* 0x0003e200080004ff */
[----:B------:R-:W-:Y:S01]  /*2cb0*/  UIADD3 UR6, UPT, UPT, UR6, 0x1, URZ ;  /* 0x0000000106067890 */ /* 0x000fe2000fffe0ff */
[----:B------:R-:W-:-:S03]  /*2cc0*/  VIADD R3, R3, 0x1 ;  /* 0x0000000103037836 */ /* 0x000fc60000000000 */
[----:B------:R-:W-:Y:S02]  /*2cd0*/  UISETP.NE.AND UP0, UPT, UR6, 0x2, UPT ;  /* 0x000000020600788c */ /* 0x000fe4000bf05270 */
[----:B------:R-:W-:Y:S01]  /*2ce0*/  ISETP.NE.AND P0, PT, R3, 0x2, PT ;  /* 0x000000020300780c */ /* 0x000fe20003f05270 */
[----:B------:R-:W-:Y:S06]  /*2cf0*/  UGETNEXTWORKID.BROADCAST [UR4], [UR5] ;  /* 0x00000000040073ca */ /* 0x000fec0008000100 */
[----:B------:R-:W-:Y:S02]  /*2d00*/  USEL UR4, URZ, 0x1, UP0 ;  /* 0x00000001ff047887 */ /* 0x000fe40008000000 */
[----:B------:R-:W-:-:S04]  /*2d10*/  USEL UR6, UR6, URZ, UP0 ;  /* 0x000000ff06067287 */ /* 0x000fc80008000000 */
[----:B------:R-:W-:Y:S02]  /*2d20*/  LOP3.LUT R12, R12, UR4, RZ, 0x3c, !PT ;  /* 0x000000040c0c7c12 */ /* 0x000fe4000f8e3cff */
[----:B-1----:R-:W-:-:S04]  /*2d30*/  SHF.L.U32 R5, R9, 0x1f, RZ ;  /* 0x0000001f09057819 */ /* 0x002fc800000006ff */
[----:B------:R-:W1:Y:S02]  /*2d40*/  SYNCS.PHASECHK.TRANS64.TRYWAIT P1, [R0+URZ+0x80], R5 ;  /* 0x00008005000075a7 */ /* 0x000e6400080211ff */
[----:B-1----:R-:W-:Y:S05]  /*2d50*/  @!P1 BRA `(.L_x_52) ;  /* 0x0000004000e09947 */ /* 0x002fea0003800000 */
.L_x_132:
[----:B------:R-:W-:Y:S01]  /*2d60*/  LEA R4, R11, UR37, 0x4 ;  /* 0x000000250b047c11 */ /* 0x000fe2000f8e20ff */
[----:B-1----:R-:W-:Y:S01]  /*2d70*/  VIADD R0, R0, 0x90 ;  /* 0x0000009000007836 */ /* 0x002fe20000000000 */
[----:B------:R-:W-:Y:S01]  /*2d80*/  SEL R3, R3, RZ, P0 ;  /* 0x000000ff03037207 */ /* 0x000fe20000000000 */
[----:B------:R-:W-:-:S03]  /*2d90*/  VIADD R11, R11, 0x1 ;  /* 0x000000010b0b7836 */ /* 0x000fc60000000000 */
[----:B------:R-:W1:Y:S01]  /*2da0*/  LDS.128 R4, [R4+0x110] ;  /* 0x0001100004047984 */ /* 0x000e620000000c00 */
[----:B------:R-:W-:Y:S02]  /*2db0*/  PRMT R0, RZ, 0x654, R0 ;  /* 0x00000654ff007816 */ /* 0x000fe40000000000 */
[C---:B------:R-:W-:Y:S01]  /*2dc0*/  ISETP.NE.AND P1, PT, R11.reuse, 0x2, PT ;  /* 0x000000020b00780c */ /* 0x040fe20003f25270 */
[----:B------:R-:W-:Y:S01]  /*2dd0*/  @!PT LDS RZ, [RZ] ;  /* 0x00000000fffff984 */ /* 0x000fe20000000800 */
[----:B------:R-:W-:Y:S01]  /*2de0*/  @!PT LDS RZ, [RZ] ;  /* 0x00000000fffff984 */ /* 0x000fe20000000800 */
[----:B------:R-:W-:Y:S01]  /*2df0*/  @!PT LDS RZ, [RZ] ;  /* 0x00000000fffff984 */ /* 0x000fe20000000800 */
[----:B------:R-:W-:Y:S01]  /*2e00*/  @!PT LDS RZ, [RZ] ;  /* 0x00000000fffff984 */ /* 0x000fe20000000800 */
[----:B------:R2:W-:Y:S06]  /*2e10*/  MEMBAR.ALL.CTA ;  /* 0x0000000000007992 */ /* 0x0005ec0000008000 */
[----:B--2---:R-:W2:Y:S01]  /*2e20*/  FENCE.VIEW.ASYNC.S ;  /* 0x00000000000073c6 */ /* 0x004ea20000000000 */
[----:B------:R-:W-:Y:S01]  /*2e30*/  SEL R11, R11, RZ, P1 ;  /* 0x000000ff0b0b7207 */ /* 0x000fe20000800000 */
[----:B--2---:R2:W-:Y:S01]  /*2e40*/  SYNCS.ARRIVE.TRANS64.RED.A1T0 RZ, [R0+URZ], RZ ;  /* 0x000000ff00ff79a7 */ /* 0x0045e200081004ff */
[----:B-1----:R-:W-:-:S02]  /*2e50*/  LOP3.LUT P3, RZ, R6, 0x1, RZ, 0xc0, !PT ;  /* 0x0000000106ff7812 */ /* 0x002fc4000786c0ff */
[----:B------:R-:W-:-:S04]  /*2e60*/  SEL R5, RZ, 0x1, P0 ;  /* 0x00000001ff057807 */ /* 0x000fc80000000000 */
[----:B------:R-:W-:Y:S02]  /*2e70*/  LOP3.LUT R8, R8, R5, RZ, 0x3c, !PT ;  /* 0x0000000508087212 */ /* 0x000fe400078e3cff */
[----:B--2---:R-:W-:-:S04]  /*2e80*/  SEL R0, RZ, 0x1, P1 ;  /* 0x00000001ff007807 */ /* 0x004fc80000800000 */
[----:B------:R-:W-:Y:S01]  /*2e90*/  LOP3.LUT R9, R9, R0, RZ, 0x3c, !PT ;  /* 0x0000000009097212 */ /* 0x000fe200078e3cff */
[----:B------:R-:W-:Y:S06]  /*2ea0*/  @P3 BRA `(.L_x_53) ;  /* 0xfffffffc002c3947 */ /* 0x000fec000383ffff */
[----:B------:R-:W-:Y:S01]  /*2eb0*/  ULEA UR5, UR6, UR37, 0x3 ;  /* 0x0000002506057291 */ /* 0x000fe2000f8e18ff */
[----:B------:R-:W-:-:S08]  /*2ec0*/  SHF.L.U32 R3, R12, 0x1f, RZ ;  /* 0x0000001f0c037819 */ /* 0x000fd000000006ff */
[----:B------:R-:W1:Y:S02]  /*2ed0*/  SYNCS.PHASECHK.TRANS64 P0, [UR5+0x90], R3 ;  /* 0x00009003ff0075a7 */ /* 0x000e640008001005 */
[----:B-1----:R-:W-:Y:S05]  /*2ee0*/  @P0 BRA `(.L_x_54) ;  /* 0x0000000000080947 */ /* 0x002fea0003800000 */
[----:B------:R-:W1:Y:S02]  /*2ef0*/  SYNCS.PHASECHK.TRANS64.TRYWAIT P0, [UR5+0x90], R3 ;  /* 0x00009003ff0075a7 */ /* 0x000e640008001105 */
[----:B-1----:R-:W-:Y:S05]  /*2f00*/  @!P0 BRA `(.L_x_55) ;  /* 0x0000004000888947 */ /* 0x002fea0003800000 */
.L_x_54:
[----:B------:R-:W-:-:S04]  /*2f10*/  UIADD3 UR4, UPT, UPT, UR6, 0x1, URZ ;  /* 0x0000000106047890 */ /* 0x000fc8000fffe0ff */
[----:B------:R-:W-:-:S04]  /*2f20*/  UISETP.NE.AND UP0, UPT, UR4, 0x2, UPT ;  /* 0x000000020400788c */ /* 0x000fc8000bf05270 */
[----:B------:R-:W-:Y:S02]  /*2f30*/  USEL UR7, URZ, 0x1, UP0 ;  /* 0x00000001ff077887 */ /* 0x000fe40008000000 */
[----:B------:R-:W-:-:S04]  /*2f40*/  USEL UR4, UR4, URZ, UP0 ;  /* 0x000000ff04047287 */ /* 0x000fc80008000000 */
[----:B------:R-:W-:Y:S01]  /*2f50*/  ULEA UR4, UR4, UR37, 0x3 ;  /* 0x0000002504047291 */ /* 0x000fe2000f8e18ff */
[----:B-1----:R-:W-:-:S04]  /*2f60*/  LOP3.LUT R3, R12, UR7, RZ, 0x3c, !PT ;  /* 0x000000070c037c12 */ /* 0x002fc8000f8e3cff */
[----:B------:R-:W-:-:S04]  /*2f70*/  SHF.L.U32 R0, R3, 0x1f, RZ ;  /* 0x0000001f03007819 */ /* 0x000fc800000006ff */
[----:B------:R-:W1:Y:S02]  /*2f80*/  SYNCS.PHASECHK.TRANS64 P0, [UR4+0x90], R0 ;  /* 0x00009000ff0075a7 */ /* 0x000e640008001004 */
[----:B-1----:R-:W-:Y:S05]  /*2f90*/  @P0 EXIT ;  /* 0x000000000000094d */ /* 0x002fea0003800000 */
[----:B------:R-:W-:Y:S02]  /*2fa0*/  SHF.L.U32 R3, R3, 0x1f, RZ ;  /* 0x0000001f03037819 */ /* 0x000fe400000006ff */
[----:B------:R-:W-:-:S07]  /*2fb0*/  MOV R0, UR4 ;  /* 0x0000000400007c02 */ /* 0x000fce0008000f00 */
.L_x_56:
[----:B-1----:R1:W2:Y:S02]  /*2fc0*/  SYNCS.PHASECHK.TRANS64.TRYWAIT P0, [R0+URZ+0x90], R3 ;  /* 0x00009003000075a7 */ /* 0x0022a400080011ff */
[----:B--2---:R-:W-:Y:S05]  /*2fd0*/  @!P0 NANOSLEEP.SYNCS 0x989680 ;  /* 0x009896800000895d */ /* 0x004fea0003900000 */
[----:B------:R-:W2:Y:S02]  /*2fe0*/  @!P0 SYNCS.PHASECHK.TRANS64 P0, [R0+URZ+0x90], R3 ;  /* 0x00009003000085a7 */ /* 0x000ea400080010ff */
[----:B--2---:R-:W-:Y:S05]  /*2ff0*/  @P0 EXIT ;  /* 0x000000000000094d */ /* 0x004fea0003800000 */
[----:B------:R-:W-:Y:S05]  /*3000*/  BRA `(.L_x_56) ;  /* 0xfffffffc00ec7947 */ /* 0x000fea000383ffff */
.L_x_49:
[----:B------:R-:W-:Y:S05]  /*3010*/  BRA.U UP4, `(.L_x_57) ;  /* 0x0000001504487547 */ /* 0x000fea000b800000 */
[----:B------:R-:W-:Y:S01]  /*3020*/  UMOV UR6, 0x40 ;  /* 0x0000004000067882 */ /* 0x000fe20000000000 */
[----:B------:R-:W-:Y:S01]  /*3030*/  NOP ;  /* 0x0000000000007918 */ /* 0x000fe20000000000 */
[----:B------:R-:W-:Y:S01]  /*3040*/  ULEA UR6, UR37, UR6, 0x18 ;  /* 0x0000000625067291 */ /* 0x000fe2000f8ec0ff */
[----:B------:R-:W-:Y:S02]  /*3050*/  UMOV UR7, 0x400 ;  /* 0x0000040000077882 */ /* 0x000fe40000000000 */
[----:B------:R-:W-:-:S06]  /*3060*/  ULEA UR37, UR37, UR7, 0x18 ;  /* 0x0000000725257291 */ /* 0x000fcc000f8ec0ff */
[----:B------:R-:W1:Y:S02]  /*3070*/  LDS.U8 R2, [UR6+0x1c] ;  /* 0x00001c06ff027984 */ /* 0x000e640008000000 */
[----:B-1----:R-:W-:-:S13]  /*3080*/  ISETP.NE.AND P0, PT, R2, RZ, PT ;  /* 0x000000ff0200720c */ /* 0x002fda0003f05270 */
[----:B------:R-:W-:Y:S05]  /*3090*/  @P0 BRA `(.L_x_58) ;  /* 0x0000000400080947 */ /* 0x000fea0003800000 */
[----:B------:R-:W-:Y:S02]  /*30a0*/  UISETP.NE.U32.AND UP0, UPT, UR5, 0x1, UPT ;  /* 0x000000010500788c */ /* 0x000fe4000bf05070 */
[----:B------:R-:W-:-:S07]  /*30b0*/  UIADD3 UR8, UPT, UPT, UR6, 0x8, URZ ;  /* 0x0000000806087890 */ /* 0x000fce000fffe0ff */
[----:B------:R-:W-:Y:S05]  /*30c0*/  BRA.U !UP0, `(.L_x_59) ;  /* 0x00000001089c7547 */ /* 0x000fea000b800000 */
[----:B------:R-:W-:Y:S01]  /*30d0*/  ELECT P0, URZ, PT ;  /* 0x0000000000ff782f */ /* 0x000fe20003800000 */
[----:B------:R-:W-:-:S12]  /*30e0*/  BSSY B0, `(.L_x_59) ;  /* 0x0000025000007945 */ /* 0x000fd80003800000 */
[----:B------:R-:W-:Y:S05]  /*30f0*/  @!P0 BRA `(.L_x_60) ;  /* 0x00000000008c8947 */ /* 0x000fea0003800000 */
[----:B------:R-:W-:-:S05]  /*3100*/  UMOV UR7, 0x10 ;  /* 0x0000001000077882 */ /* 0x000fca0000000000 */
[----:B------:R-:W-:Y:S04]  /*3110*/  DEPBAR.LE SB1, 0x36 ;  /* 0x00009d800000791a */ /* 0x000fe80000000000 */
[----:B------:R-:W1:Y:S02]  /*3120*/  UTCATOMSWS.2CTA.FIND_AND_SET.ALIGN UP1, UR7, UR7 ;  /* 0x00000007000775e3 */ /* 0x000e640008220800 */
[----:B-1----:R-:W-:Y:S01]  /*3130*/  MOV R11, UR7 ;  /* 0x00000007000b7c02 */ /* 0x002fe20008000f00 */
[----:B------:R-:W-:Y:S06]  /*3140*/  BRA.U UP1, `(.L_x_61) ;  /* 0x0000000101187547 */ /* 0x000fec000b800000 */
.L_x_62:
[----:B------:R-:W-:Y:S05]  /*3150*/  NANOSLEEP 0x64 ;  /* 0x000000640000795d */ /* 0x000fea0003800000 */
[----:B------:R-:W-:-:S05]  /*3160*/  UMOV UR7, 0x10 ;  /* 0x0000001000077882 */ /* 0x000fca0000000000 */
[----:B------:R-:W-:Y:S04]  /*3170*/  DEPBAR.LE SB1, 0x36 ;  /* 0x00009d800000791a */ /* 0x000fe80000000000 */
[----:B------:R-:W1:Y:S02]  /*3180*/  UTCATOMSWS.2CTA.FIND_AND_SET.ALIGN UP1, UR7, UR7 ;  /* 0x00000007000775e3 */ /* 0x000e640008220800 */
[----:B-1----:R-:W-:Y:S01]  /*3190*/  MOV R11, UR7 ;  /* 0x00000007000b7c02 */ /* 0x002fe20008000f00 */
[----:B------:R-:W-:Y:S05]  /*31a0*/  BRA.U !UP1, `(.L_x_62) ;  /* 0xfffffffd09e87547 */ /* 0x000fea000b83ffff */
.L_x_61:
[----:B------:R-:W1:Y:S01]  /*31b0*/  LDS R5, [UR6+0x10] ;  /* 0x00001006ff057984 */ /* 0x000e620008000800 */
[----:B------:R-:W-:Y:S01]  /*31c0*/  IMAD.U32 R3, RZ, RZ, UR37 ;  /* 0x00000025ff037e24 */ /* 0x000fe2000f8e00ff */
[----:B------:R-:W-:-:S03]  /*31d0*/  MOV R2, UR4 ;  /* 0x0000000400027c02 */ /* 0x000fc60008000f00 */
[----:B------:R-:W-:Y:S01]  /*31e0*/  VIADD R3, R3, 0x130 ;  /* 0x0000013003037836 */ /* 0x000fe20000000000 */
[----:B-1----:R-:W-:-:S04]  /*31f0*/  SHF.L.U32 R5, R5, 0x1f, RZ ;  /* 0x0000001f05057819 */ /* 0x002fc800000006ff */
[----:B------:R-:W1:Y:S02]  /*3200*/  SYNCS.PHASECHK.TRANS64.TRYWAIT P0, [UR6+0x8], R5 ;  /* 0x00000805ff0075a7 */ /* 0x000e640008001106 */
[----:B-1----:R-:W-:Y:S05]  /*3210*/  @P0 BRA `(.L_x_63) ;  /* 0x0000000000080947 */ /* 0x002fea0003800000 */
[----:B------:R-:W1:Y:S02]  /*3220*/  SYNCS.PHASECHK.TRANS64.TRYWAIT P0, [UR6+0x8], R5 ;  /* 0x00000805ff0075a7 */ /* 0x000e640008001106 */
[----:B-1----:R-:W-:Y:S05]  /*3230*/  @!P0 BRA `(.L_x_64) ;  /* 0x0000003c00d48947 */ /* 0x002fea0003800000 */
.L_x_63:
[----:B-1----:R-:W-:Y:S01]  /*3240*/  HFMA2 R4, -RZ, RZ, 0, 5.9604644775390625e-08 ;  /* 0x00000001ff047431 */ /* 0x002fe200000001ff */
[----:B------:R-:W-:Y:S01]  /*3250*/  UPRMT UR7, UR4, 0x654, UR8 ;  /* 0x0000065404077896 */ /* 0x000fe20008000008 */
[----:B------:R-:W-:Y:S01]  /*3260*/  IMAD.MOV.U32 R6, RZ, RZ, 0xffff ;  /* 0x0000ffffff067424 */ /* 0x000fe200078e00ff */
[----:B------:R-:W-:Y:S01]  /*3270*/  PRMT R2, R2, 0x654, R3 ;  /* 0x0000065402027816 */ /* 0x000fe20000000003 */
[----:B------:R-:W-:Y:S02]  /*3280*/  IMAD.MOV.U32 R5, RZ, RZ, 0x4 ;  /* 0x00000004ff057424 */ /* 0x000fe400078e00ff */
[----:B------:R-:W-:Y:S01]  /*3290*/  IMAD.SHL.U32 R9, R11, 0x20, RZ ;  /* 0x000000200b097824 */ /* 0x000fe200078e00ff */
[----:B------:R-:W-:Y:S02]  /*32a0*/  MOV R3, UR7 ;  /* 0x0000000700037c02 */ /* 0x000fe40008000f00 */
[-C--:B------:R-:W-:Y:S01]  /*32b0*/  SHF.L.U32 R7, R6, R11.reuse, RZ ;  /* 0x0000000b06077219 */ /* 0x080fe200000006ff */
[----:B------:R1:W-:Y:S01]  /*32c0*/  SYNCS.ARRIVE.TRANS64.RED RZ, [UR7], R5 ;  /* 0x00000005ffff79a7 */ /* 0x0003e20008000407 */
[----:B------:R-:W-:Y:S01]  /*32d0*/  SHF.L.U32 R6, R4, R11, RZ ;  /* 0x0000000b04067219 */ /* 0x000fe200000006ff */
[----:B------:R1:W-:Y:S04]  /*32e0*/  STS [UR37+0x130], R9 ;  /* 0x00013009ff007988 */ /* 0x0003e80008000825 */
[----:B------:R1:W-:Y:S04]  /*32f0*/  STAS [R2.64], R11 ;  /* 0x0000000b02007dbd */ /* 0x0003e8000c0008ff */
[----:B------:R1:W-:Y:S04]  /*3300*/  ATOMS.OR RZ, [UR6+0x14], R7 ;  /* 0x00001407ffff798c */ /* 0x0003e8000b000006 */
[----:B------:R1:W-:Y:S04]  /*3310*/  ATOMS.OR RZ, [UR6+0x18], R6 ;  /* 0x00001806ffff798c */ /* 0x0003e8000b000006 */
[----:B------:R1:W-:Y:S02]  /*3320*/  ATOMS.XOR RZ, [UR6+0x10], R4 ;  /* 0x00001004ffff798c */ /* 0x0003e4000b800006 */
.L_x_60:
[----:B------:R-:W-:Y:S05]  /*3330*/  BSYNC B0 ;  /* 0x0000000000007941 */ /* 0x000fea0003800000 */
.L_x_59:
[----:B------:R-:W-:Y:S05]  /*3340*/  BRA.U UP0, `(.L_x_65) ;  /* 0x00000001006c7547 */ /* 0x000fea000b800000 */
[----:B------:R-:W-:-:S03]  /*3350*/  UMOV UR7, 0xffffffff ;  /* 0xffffffff00077882 */ /* 0x000fc60000000000 */
[----:B------:R-:W-:Y:S05]  /*3360*/  BRA.DIV UR7, `(.L_x_66) ;  /* 0x0000003e07a07947 */ /* 0x000fea000b800000 */
[----:B------:R-:W-:-:S13]  /*3370*/  ELECT P6, URZ, PT ;  /* 0x0000000000ff782f */ /* 0x000fda00038c0000 */
.L_x_136:
[----:B------:R-:W-:Y:S05]  /*3380*/  @!P6 BRA `(.L_x_65) ;  /* 0x00000000005ce947 */ /* 0x000fea0003800000 */
[----:B-1----:R-:W1:Y:S02]  /*3390*/  LDS R3, [UR6+0x10] ;  /* 0x00001006ff037984 */ /* 0x002e640008000800 */
[----:B-1----:R-:W-:-:S04]  /*33a0*/  SHF.L.U32 R3, R3, 0x1f, RZ ;  /* 0x0000001f03037819 */ /* 0x002fc800000006ff */
[----:B------:R-:W1:Y:S02]  /*33b0*/  SYNCS.PHASECHK.TRANS64.TRYWAIT P0, [UR6+0x8], R3 ;  /* 0x00000803ff0075a7 */ /* 0x000e640008001106 */
[----:B-1----:R-:W-:Y:S05]  /*33c0*/  @P0 BRA `(.L_x_67) ;  /* 0x0000000000080947 */ /* 0x002fea0003800000 */
[----:B------:R-:W1:Y:S02]  /*33d0*/  SYNCS.PHASECHK.TRANS64.TRYWAIT P0, [UR6+0x8], R3 ;  /* 0x00000803ff0075a7 */ /* 0x000e640008001106 */
[----:B-1----:R-:W-:Y:S05]  /*33e0*/  @!P0 BRA `(.L_x_68) ;  /* 0x0000003c00a08947 */ /* 0x002fea0003800000 */
.L_x_67:
[----:B------:R-:W2:Y:S01]  /*33f0*/  LDS R5, [UR37+0x130] ;  /* 0x00013025ff057984 */ /* 0x000ea20008000800 */
[----:B-1----:R-:W-:Y:S02]  /*3400*/  HFMA2 R2, -RZ, RZ, 0, 5.9604644775390625e-08 ;  /* 0x00000001ff027431 */ /* 0x002fe400000001ff */
[----:B------:R-:W-:Y:S01]  /*3410*/  IMAD.MOV.U32 R3, RZ, RZ, 0xffff ;  /* 0x0000ffffff037424 */ /* 0x000fe200078e00ff */
[----:B------:R-:W-:Y:S01]  /*3420*/  UPRMT UR7, UR4, 0x654, UR8 ;  /* 0x0000065404077896 */ /* 0x000fe20008000008 */
[----:B--2---:R-:W-:-:S03]  /*3430*/  IMAD.SHL.U32 R4, R5, 0x20, RZ ;  /* 0x0000002005047824 */ /* 0x004fc600078e00ff */
[-C--:B------:R-:W-:Y:S02]  /*3440*/  SHF.L.U32 R3, R3, R5.reuse, RZ ;  /* 0x0000000503037219 */ /* 0x080fe400000006ff */
[----:B------:R-:W-:Y:S01]  /*3450*/  SHF.L.U32 R5, R2, R5, RZ ;  /* 0x0000000502057219 */ /* 0x000fe200000006ff */
[----:B------:R2:W-:Y:S04]  /*3460*/  STS [UR37+0x130], R4 ;  /* 0x00013004ff007988 */ /* 0x0005e80008000825 */
[----:B------:R2:W-:Y:S04]  /*3470*/  ATOMS.OR RZ, [UR6+0x14], R3 ;  /* 0x00001403ffff798c */ /* 0x0005e8000b000006 */
[----:B------:R2:W-:Y:S01]  /*3480*/  ATOMS.OR RZ, [UR6+0x18], R5 ;  /* 0x00001805ffff798c */ /* 0x0005e2000b000006 */
[----:B------:R-:W-:Y:S03]  /*3490*/  SYNCS.ARRIVE.TRANS64.RED.A1T0 RZ, [UR7], RZ ;  /* 0x000000ffffff79a7 */ /* 0x000fe60008100407 */
[----:B------:R2:W-:Y:S01]  /*34a0*/  ATOMS.XOR RZ, [UR6+0x10], R2 ;  /* 0x00001002ffff798c */ /* 0x0005e2000b800006 */
[----:B------:R-:W-:Y:S05]  /*34b0*/  BRA `(.L_x_65) ;  /* 0x0000000000107947 */ /* 0x000fea0003800000 */
.L_x_58:
[----:B------:R-:W-:-:S05]  /*34c0*/  MOV R2, 0xffffffff ;  /* 0xffffffff00027802 */ /* 0x000fca0000000f00 */
[----:B------:R1:W-:Y:S02]  /*34d0*/  STS [UR37+0x130], R2 ;  /* 0x00013002ff007988 */ /* 0x0003e40008000825 */
[----:B-1----:R-:W-:Y:S02]  /*34e0*/  MOV R2, 0x3500 ;  /* 0x0000350000027802 */ /* 0x002fe40000000f00 */
[----:B-----5:R-:W-:Y:S05]  /*34f0*/  CALL.REL.NOINC `($__internal_1_$__cuda_sm10x_tcgen05_guardrail_trap_phase_invalid_during_alloc) ;  /* 0x0000004000a87944 */ /* 0x020fea0003c00000 */
.L_x_65:
[----:B------:R-:W-:Y:S05]  /*3500*/  WARPSYNC.ALL ;  /* 0x0000000000007948 */ /* 0x000fea0003800000 */
[----:B------:R-:W3:Y:S01]  /*3510*/  S2UR UR7, SR_CgaCtaId ;  /* 0x00000000000779c3 */ /* 0x000ee20000008800 */
[----:B------:R-:W-:Y:S01]  /*3520*/  UMOV UR6, 0x400 ;  /* 0x0000040000067882 */ /* 0x000fe20000000000 */
[----:B------:R-:W-:-:S06]  /*3530*/  NOP ;  /* 0x0000000000007918 */ /* 0x000fcc0000000000 */
[----:B------:R-:W-:Y:S06]  /*3540*/  BAR.ARV 0x6, 0xa0 ;  /* 0x0182800000007b1d */ /* 0x000fec0000002000 */
[----:B------:R-:W4:Y:S01]  /*3550*/  LDCU UR8, c[0x0][0x38c] ;  /* 0x00007180ff0877ac */ /* 0x000f220008000800 */
[----:B------:R-:W-:Y:S01]  /*3560*/  LOP3.LUT R0, R0, 0xffff, RZ, 0xc0, !PT ;  /* 0x0000ffff00007812 */ /* 0x000fe200078ec0ff */
[----:B-1----:R-:W-:Y:S01]  /*3570*/  IMAD.MOV.U32 R9, RZ, RZ, 0x1 ;  /* 0x00000001ff097424 */ /* 0x002fe200078e00ff */
[----:B------:R-:W-:Y:S01]  /*3580*/  LOP3.LUT R8, R8, 0xffff, RZ, 0xc0, !PT ;  /* 0x0000ffff08087812 */ /* 0x000fe200078ec0ff */
[----:B------:R-:W-:Y:S01]  /*3590*/  UMOV UR19, URZ ;  /* 0x000000ff00137c82 */ /* 0x000fe20008000000 */
[----:B------:R-:W-:Y:S01]  /*35a0*/  R2UR UR10, R0 ;  /* 0x00000000000a72ca */ /* 0x000fe200000e0000 */
[----:B------:R-:W-:Y:S01]  /*35b0*/  UMOV UR18, URZ ;  /* 0x000000ff00127c82 */ /* 0x000fe20008000000 */
[----:B------:R-:W-:Y:S01]  /*35c0*/  R2UR UR11, R8 ;  /* 0x00000000080b72ca */ /* 0x000fe200000e0000 */
[----:B------:R-:W-:Y:S01]  /*35d0*/  IMAD.MOV.U32 R8, RZ, RZ, RZ ;  /* 0x000000ffff087224 */ /* 0x000fe200078e00ff */
[----:B------:R-:W-:Y:S01]  /*35e0*/  UMOV UR17, URZ ;  /* 0x000000ff00117c82 */ /* 0x000fe20008000000 */
[----:B---3--:R-:W-:-:S02]  /*35f0*/  ULEA UR7, UR7, UR6, 0x18 ;  /* 0x0000000607077291 */ /* 0x008fc4000f8ec0ff */
[----:B------:R-:W-:Y:S02]  /*3600*/  UISETP.NE.AND UP2, UPT, UR5, URZ, UPT ;  /* 0x000000ff0500728c */ /* 0x000fe4000bf45270 */
[----:B------:R-:W-:Y:S02]  /*3610*/  UIADD3 UR12, UPT, UPT, UR7, 0x2300, URZ ;  /* 0x00002300070c7890 */ /* 0x000fe4000fffe0ff */
[----:B------:R-:W-:Y:S02]  /*3620*/  UIADD3 UR13, UPT, UPT, UR7, 0x32300, URZ ;  /* 0x00032300070d7890 */ /* 0x000fe4000fffe0ff */
[----:B----4-:R-:W-:Y:S01]  /*3630*/  UIADD3 UR8, UPT, UPT, UR8, 0xff, URZ ;  /* 0x000000ff08087890 */ /* 0x010fe2000fffe0ff */
[----:B--2---:R-:W1:Y:S01]  /*3640*/  LDS R2, [UR7+0x130] ;  /* 0x00013007ff027984 */ /* 0x004e620008000800 */
[----:B------:R-:W-:Y:S02]  /*3650*/  USHF.R.U32.HI UR12, URZ, 0x4, UR12 ;  /* 0x00000004ff0c7899 */ /* 0x000fe4000801160c */
[----:B------:R-:W-:-:S02]  /*3660*/  USHF.R.S32.HI UR6, URZ, 0x1f, UR8 ;  /* 0x0000001fff067899 */ /* 0x000fc40008011408 */
[----:B------:R-:W-:Y:S02]  /*3670*/  USHF.R.U32.HI UR13, URZ, 0x4, UR13 ;  /* 0x00000004ff0d7899 */ /* 0x000fe4000801160d */
[----:B------:R-:W-:Y:S02]  /*3680*/  ULEA.HI UR6, UR6, UR8, URZ, 0x8 ;  /* 0x0000000806067291 */ /* 0x000fe4000f8f40ff */
[----:B------:R-:W-:Y:S02]  /*3690*/  ULOP3.LUT UR12, UR12, 0x3fff, URZ, 0xc0, !UPT ;  /* 0x00003fff0c0c7892 */ /* 0x000fe4000f8ec0ff */
[----:B------:R-:W-:Y:S02]  /*36a0*/  USHF.R.S32.HI UR6, URZ, 0x8, UR6 ;  /* 0x00000008ff067899 */ /* 0x000fe40008011406 */
[----:B------:R-:W-:Y:S02]  /*36b0*/  ULOP3.LUT UR13, UR13, 0x3fff, URZ, 0xc0, !UPT ;  /* 0x00003fff0d0d7892 */ /* 0x000fe4000f8ec0ff */
[----:B------:R-:W-:Y:S01]  /*36c0*/  UISETP.LT.AND UP0, UPT, UR6, 0x1, UPT ;  /* 0x000000010600788c */ /* 0x000fe2000bf01270 */
[----:B------:R-:W-:Y:S01]  /*36d0*/  UMOV UR36, 0x0 ;  /* 0x0000000000247882 */ /* 0x000fe20000000000 */
        /* <DEDUP_REMOVED lines=9> */
[----:B------:R-:W-:-:S02]  /*3770*/  ULOP3.LUT UR12, UR12, 0x10000, URZ, 0xfc, !UPT ;  /* 0x000100000c0c7892 */ /* 0x000fc4000f8efcff */
[----:B------:R-:W-:Y:S02]  /*3780*/  ULOP3.LUT UR13, UR13, 0x10000, URZ, 0xfc, !UPT ;  /* 0x000100000d0d7892 */ /* 0x000fe4000f8efcff */
[----:B------:R-:W-:Y:S01]  /*3790*/  USEL UR20, UR6, 0x1, !UP0 ;  /* 0x0000000106147887 */ /* 0x000fe2000c000000 */
[----:B------:R-:W-:Y:S01]  /*37a0*/  UMOV UR26, 0x0 ;  /* 0x00000000001a7882 */ /* 0x000fe20000000000 */
[----:B------:R-:W-:Y:S01]  /*37b0*/  UMOV UR27, 0x100804a0 ;  /* 0x100804a0001b7882 */ /* 0x000fe20000000000 */
[----:B------:R-:W-:Y:S01]  /*37c0*/  UMOV UR24, 0x0 ;  /* 0x0000000000187882 */ /* 0x000fe20000000000 */
[----:B------:R-:W-:Y:S01]  /*37d0*/  UMOV UR25, 0x100804a0 ;  /* 0x100804a000197882 */ /* 0x000fe20000000000 */
[----:B------:R-:W-:Y:S01]  /*37e0*/  UMOV UR22, 0x0 ;  /* 0x0000000000167882 */ /* 0x000fe20000000000 */
[----:B------:R-:W-:Y:S01]  /*37f0*/  UMOV UR23, 0x100804a0 ;  /* 0x100804a000177882 */ /* 0x000fe20000000000 */
[----:B-1----:R-:W-:Y:S02]  /*3800*/  R2UR UR21, R2 ;  /* 0x00000000021572ca */ /* 0x002fe400000e0000 */
[----:B------:R-:W-:-:S13]  /*3810*/  CS2R R2, SRZ ;  /* 0x0000000000027805 */ /* 0x000fda000001ff00 */
.L_x_76:
[C---:B------:R-:W-:Y:S02]  /*3820*/  LEA R0, R8.reuse, UR7, 0x3 ;  /* 0x0000000708007c11 */ /* 0x040fe4000f8e18ff */
[----:B------:R-:W-:Y:S02]  /*3830*/  SHF.L.U32 R5, R3, 0x1f, RZ ;  /* 0x0000001f03057819 */ /* 0x000fe400000006ff */
[----:B------:R-:W-:Y:S02]  /*3840*/  LEA R4, R8, UR7, 0x4 ;  /* 0x0000000708047c11 */ /* 0x000fe4000f8e20ff */
[----:B------:R-:W1:Y:S02]  /*3850*/  SYNCS.PHASECHK.TRANS64.TRYWAIT P0, [R0+URZ+0x80], R5 ;  /* 0x00008005000075a7 */ /* 0x000e6400080011ff */
[----:B-1-3--:R-:W-:Y:S05]  /*3860*/  @!P0 BRA `(.L_x_69) ;  /* 0x0000003800988947 */ /* 0x00afea0003800000 */
.L_x_137:
[----:B-1----:R-:W1:Y:S01]  /*3870*/  LDS.128 R4, [R4+0x110] ;  /* 0x0001100004047984 */ /* 0x002e620000000c00 */
[----:B------:R-:W-:Y:S02]  /*3880*/  VIADD R0, R0, 0x90 ;  /* 0x0000009000007836 */ /* 0x000fe40000000000 */
[----:B------:R-:W-:Y:S01]  /*3890*/  VIADD R8, R8, 0x1 ;  /* 0x0000000108087836 */ /* 0x000fe20000000000 */
[----:B------:R-:W-:Y:S01]  /*38a0*/  @!PT LDS RZ, [RZ] ;  /* 0x00000000fffff984 */ /* 0x000fe20000000800 */
[----:B------:R-:W-:Y:S01]  /*38b0*/  @!PT LDS RZ, [RZ] ;  /* 0x00000000fffff984 */ /* 0x000fe20000000800 */
[----:B------:R-:W-:Y:S01]  /*38c0*/  @!PT LDS RZ, [RZ] ;  /* 0x00000000fffff984 */ /* 0x000fe20000000800 */
[----:B------:R-:W-:Y:S01]  /*38d0*/  @!PT LDS RZ, [RZ] ;  /* 0x00000000fffff984 */ /* 0x000fe20000000800 */
[----:B------:R2:W-:Y:S06]  /*38e0*/  MEMBAR.ALL.CTA ;  /* 0x0000000000007992 */ /* 0x0005ec0000008000 */
[----:B--2---:R-:W2:Y:S01]  /*38f0*/  FENCE.VIEW.ASYNC.S ;  /* 0x00000000000073c6 */ /* 0x004ea20000000000 */
[----:B------:R-:W-:-:S04]  /*3900*/  PRMT R0, RZ, 0x654, R0 ;  /* 0x00000654ff007816 */ /* 0x000fc80000000000 */
[----:B--2---:R2:W-:Y:S01]  /*3910*/  SYNCS.ARRIVE.TRANS64.RED.A1T0 RZ, [R0+URZ], RZ ;  /* 0x000000ff00ff79a7 */ /* 0x0045e200081004ff */
[----:B-1----:R-:W-:Y:S01]  /*3920*/  LOP3.LUT P1, RZ, R6, 0x1, RZ, 0xc0, !PT ;  /* 0x0000000106ff7812 */ /* 0x002fe2000782c0ff */
[----:B--2---:R-:W-:-:S12]  /*3930*/  BRA.U UP2, `(.L_x_70) ;  /* 0x0000000502587547 */ /* 0x004fd8000b800000 */
[----:B------:R-:W1:Y:S01]  /*3940*/  LDCU UR8, c[0x0][0x38c] ;  /* 0x00007180ff0877ac */ /* 0x000e620008000800 */
[----:B------:R-:W-:Y:S02]  /*3950*/  PLOP3.LUT P2, PT, PT, PT, PT, 0x80, 0x8 ;  /* 0x000000000008781c */ /* 0x000fe40003f4f070 */
[----:B------:R-:W-:Y:S01]  /*3960*/  SHF.L.U32 R5, R9, 0x1f, RZ ;  /* 0x0000001f09057819 */ /* 0x000fe200000006ff */
[----:B-1----:R-:W-:Y:S02]  /*3970*/  UISETP.GE.AND UP0, UPT, UR8, 0x1, UPT ;  /* 0x000000010800788c */ /* 0x002fe4000bf06270 */
[----:B------:R-:W-:-:S04]  /*3980*/  ULEA UR8, UR19, UR7, 0x3 ;  /* 0x0000000713087291 */ /* 0x000fc8000f8e18ff */
[----:B------:R-:W-:-:S05]  /*3990*/  PLOP3.LUT P0, PT, PT, PT, UP0, 0x80, 0x8 ;  /* 0x000000000008781c */ /* 0x000fca0003f0f008 */
[----:B------:R-:W-:-:S08]  /*39a0*/  @UP0 ULEA UR9, UR18, UR7, 0x3 ;  /* 0x0000000712090291 */ /* 0x000fd0000f8e18ff */
[----:B------:R-:W-:-:S04]  /*39b0*/  @P0 SHF.L.U32 R0, R2, 0x1f, RZ ;  /* 0x0000001f02000819 */ /* 0x000fc800000006ff */
[----:B------:R1:W2:Y:S01]  /*39c0*/  @P0 SYNCS.PHASECHK.TRANS64.TRYWAIT P2, [UR9], R0 ;  /* 0x00000000ff0005a7 */ /* 0x0002a20008041109 */
[----:B------:R-:W-:Y:S01]  /*39d0*/  ULEA UR9, UR19, UR21, 0x5 ;  /* 0x0000001513097291 */ /* 0x000fe2000f8e28ff */
[----:B------:R-:W3:Y:S02]  /*39e0*/  SYNCS.PHASECHK.TRANS64.TRYWAIT P0, [UR8+0xc0], R5 ;  /* 0x0000c005ff0075a7 */ /* 0x000ee40008001108 */
[----:B-123--:R-:W-:Y:S09]  /*39f0*/  @!P0 BRA `(.L_x_71) ;  /* 0x0000003800488947 */ /* 0x00eff20003800000 */
.L_x_139:
[----:B------:R-:W-:Y:S01]  /*3a00*/  UMOV UR16, UR17 ;  /* 0x0000001100107c82 */ /* 0x000fe20008000000 */
[----:B------:R-:W-:Y:S05]  /*3a10*/  BRA.U !UP0, `(.L_x_72) ;  /* 0x0000000508107547 */ /* 0x000fea000b800000 */
[----:B------:R-:W-:Y:S02]  /*3a20*/  UIADD3 UR16, UPT, UPT, UR20, UR17, URZ ;  /* 0x0000001114107290 */ /* 0x000fe4000fffe0ff */
[----:B------:R-:W-:Y:S01]  /*3a30*/  UPLOP3.LUT UP3, UPT, UPT, UPT, UPT, 0x40, 0x4 ;  /* 0x000000000004789c */ /* 0x000fe20003f6e870 */
[----:B------:R-:W-:Y:S01]  /*3a40*/  UMOV UR15, UR6 ;  /* 0x00000006000f7c82 */ /* 0x000fe20008000000 */
[----:B------:R-:W-:-:S09]  /*3a50*/  UMOV UR58, UR18 ;  /* 0x00000012003a7c82 */ /* 0x000fd20008000000 */
.L_x_75:
[----:B--2---:R-:W-:Y:S01]  /*3a60*/  ULEA UR14, UR58, UR7, 0x3 ;  /* 0x000000073a0e7291 */ /* 0x004fe2000f8e18ff */
[----:B---3--:R-:W-:Y:S11]  /*3a70*/  @P2 BRA `(.L_x_73) ;  /* 0x00000000000c2947 */ /* 0x008ff60003800000 */
[----:B-1----:R-:W-:Y:S04]  /*3a80*/  SHF.L.U32 R5, R2, 0x1f, RZ ;  /* 0x0000001f02057819 */ /* 0x002fe800000006ff */
[----:B------:R-:W1:Y:S02]  /*3a90*/  SYNCS.PHASECHK.TRANS64.TRYWAIT P0, [UR14], R5 ;  /* 0x00000005ff0075a7 */ /* 0x000e64000800110e */
[----:B-1----:R-:W-:Y:S05]  /*3aa0*/  @!P0 BRA `(.L_x_74) ;  /* 0x0000003800348947 */ /* 0x002fea0003800000 */
.L_x_73:
[----:B------:R-:W-:Y:S01]  /*3ab0*/  UISETP.NE.AND UP0, UPT, UR15, 0x1, UPT ;  /* 0x000000010f00788c */ /* 0x000fe2000bf05270 */
[----:B------:R-:W-:Y:S01]  /*3ac0*/  PLOP3.LUT P2, PT, PT, PT, PT, 0x80, 0x8 ;  /* 0x000000000008781c */ /* 0x000fe20003f4f070 */
[----:B------:R-:W-:Y:S02]  /*3ad0*/  UIADD3 UR18, UPT, UPT, UR58, 0x1, URZ ;  /* 0x000000013a127890 */ /* 0x000fe4000fffe0ff */
[----:B------:R-:W-:Y:S02]  /*3ae0*/  ULEA UR68, UR58, UR13, 0x8 ;  /* 0x0000000d3a447291 */ /* 0x000fe4000f8e40ff */
[----:B------:R-:W-:Y:S01]  /*3af0*/  UISETP.NE.AND UP1, UPT, UR18, 0x6, UPT ;  /* 0x000000061200788c */ /* 0x000fe2000bf25270 */
[----:B------:R-:W-:Y:S01]  /*3b00*/  PLOP3.LUT P0, PT, PT, PT, UP0, 0x80, 0x8 ;  /* 0x000000000008781c */ /* 0x000fe20003f0f008 */
[----:B------:R-:W-:Y:S02]  /*3b10*/  ULEA UR66, UR58, UR12, 0xb ;  /* 0x0000000c3a427291 */ /* 0x000fe4000f8e58ff */
[----:B------:R-:W-:Y:S02]  /*3b20*/  USEL UR39, URZ, 0x1, UP1 ;  /* 0x00000001ff277887 */ /* 0x000fe40008800000 */
[----:B------:R-:W-:Y:S02]  /*3b30*/  USEL UR18, UR18, URZ, UP1 ;  /* 0x000000ff12127287 */ /* 0x000fe40008800000 */
[----:B------:R-:W-:Y:S02]  /*3b40*/  UIADD3 UR64, UPT, UPT, UR68, 0x2, URZ ;  /* 0x0000000244407890 */ /* 0x000fe4000fffe0ff */
[----:B------:R-:W-:Y:S01]  /*3b50*/  @UP0 ULEA UR38, UR18, UR7, 0x3 ;  /* 0x0000000712260291 */ /* 0x000fe2000f8e18ff */
[----:B------:R-:W-:Y:S01]  /*3b60*/  LOP3.LUT R2, R2, UR39, RZ, 0x3c, !PT ;  /* 0x0000002702027c12 */ /* 0x000fe2000f8e3cff */
[----:B------:R-:W-:Y:S02]  /*3b70*/  UIADD3 UR62, UPT, UPT, UR66, 0x2, URZ ;  /* 0x00000002423e7890 */ /* 0x000fe4000fffe0ff */
[----:B------:R-:W-:Y:S01]  /*3b80*/  UIADD3 UR60, UPT, UPT, UR68, 0x4, URZ ;  /* 0x00000004443c7890 */ /* 0x000fe2000fffe0ff */
[----:B-1----:R-:W-:Y:S01]  /*3b90*/  @P0 SHF.L.U32 R0, R2, 0x1f, RZ ;  /* 0x0000001f02000819 */ /* 0x002fe200000006ff */
[----:B------:R-:W-:Y:S02]  /*3ba0*/  UIADD3 UR58, UPT, UPT, UR66, 0x4, URZ ;  /* 0x00000004423a7890 */ /* 0x000fe4000fffe0ff */
[----:B------:R-:W-:Y:S01]  /*3bb0*/  UIADD3 UR56, UPT, UPT, UR68, 0x6, URZ ;  /* 0x0000000644387890 */ /* 0x000fe2000fffe0ff */
[----:B------:R2:W3:Y:S01]  /*3bc0*/  @P0 SYNCS.PHASECHK.TRANS64.TRYWAIT P2, [UR38], R0 ;  /* 0x00000000ff0005a7 */ /* 0x0004e20008041126 */
[----:B------:R-:W-:Y:S02]  /*3bd0*/  UIADD3 UR54, UPT, UPT, UR66, 0x6, URZ ;  /* 0x0000000642367890 */ /* 0x000fe4000fffe0ff */
        /* <DEDUP_REMOVED lines=10> */
[----:B------:R-:W-:Y:S02]  /*3c80*/  UIADD3 UR15, UPT, UPT, UR15, -0x1, URZ ;  /* 0xffffffff0f0f7890 */ /* 0x000fe4000fffe0ff */
[----:B------:R-:W-:Y:S01]  /*3c90*/  UISETP.NE.AND UP0, UPT, UR17, UR16, UPT ;  /* 0x000000101100728c */ /* 0x000fe2000bf05270 */
[----:B------:R-:W-:Y:S01]  /*3ca0*/  UMOV UR69, 0x40004040 ;  /* 0x4000404000457882 */ /* 0x000fe20000000000 */
[----:B------:R-:W-:Y:S01]  /*3cb0*/  UMOV UR67, 0x40004040 ;  /* 0x4000404000437882 */ /* 0x000fe20000000000 */
[----:B------:R-:W-:Y:S01]  /*3cc0*/  UMOV UR65, 0x40004040 ;  /* 0x4000404000417882 */ /* 0x000fe20000000000 */
[----:B------:R-:W-:Y:S01]  /*3cd0*/  UTCIMMA.2CTA gdesc[UR66], gdesc[UR68], tmem[UR9], tmem[UR36], idesc[UR37], UP3 ;  /* 0x00ff2444420075ea */ /* 0x000fe20009a00109 */
[----:B------:R-:W-:Y:S01]  /*3ce0*/  UPLOP3.LUT UP3, UPT, UPT, UPT, UPT, 0x80, 0x8 ;  /* 0x000000000008789c */ /* 0x000fe20003f6f070 */
[----:B------:R-:W-:Y:S01]  /*3cf0*/  UMOV UR63, 0x40004040 ;  /* 0x40004040003f7882 */ /* 0x000fe20000000000 */
[----:B------:R-:W-:Y:S01]  /*3d00*/  UMOV UR61, 0x40004040 ;  /* 0x40004040003d7882 */ /* 0x000fe20000000000 */
[----:B------:R-:W-:Y:S01]  /*3d10*/  UTCIMMA.2CTA gdesc[UR62], gdesc[UR64], tmem[UR9], tmem[UR34], idesc[UR35], UPT ;  /* 0x00ff22403e0075ea */ /* 0x000fe2000ba00109 */
[----:B------:R-:W-:Y:S01]  /*3d20*/  UMOV UR59, 0x40004040 ;  /* 0x40004040003b7882 */ /* 0x000fe20000000000 */
[----:B------:R-:W-:Y:S01]  /*3d30*/  UMOV UR57, 0x40004040 ;  /* 0x4000404000397882 */ /* 0x000fe20000000000 */
[----:B------:R1:W-:Y:S01]  /*3d40*/  UTCIMMA.2CTA gdesc[UR58], gdesc[UR60], tmem[UR9], tmem[UR32], idesc[UR33], UPT ;  /* 0x00ff203c3a0075ea */ /* 0x0003e2000ba00109 */
        /* <DEDUP_REMOVED lines=11> */
[----:B------:R-:W-:Y:S01]  /*3e00*/  UMOV UR39, 0x40004040 ;  /* 0x4000404000277882 */ /* 0x000fe20000000000 */
[----:B------:R2:W-:Y:S01]  /*3e10*/  UTCIMMA.2CTA gdesc[UR42], gdesc[UR44], tmem[UR9], tmem[UR24], idesc[UR25], UPT ;  /* 0x00ff182c2a0075ea */ /* 0x0005e2000ba00109 */
[----:B------:R2:W-:Y:S01]  /*3e20*/  UTCIMMA.2CTA gdesc[UR38], gdesc[UR40], tmem[UR9], tmem[UR22], idesc[UR23], UPT ;  /* 0x00ff1628260075ea */ /* 0x0005e2000ba00109 */
[----:B------:R2:W-:Y:S01]  /*3e30*/  UTCBAR.2CTA.MULTICAST [UR14], URZ, UR11 ;  /* 0x000000ff0e0073e9 */ /* 0x0005e2000820080b */
[----:B-1----:R-:W-:Y:S01]  /*3e40*/  UMOV UR58, UR18 ;  /* 0x00000012003a7c82 */ /* 0x002fe20008000000 */
[----:B------:R-:W-:Y:S05]  /*3e50*/  BRA.U UP0, `(.L_x_75) ;  /* 0xfffffffd00007547 */ /* 0x000fea000b83ffff */
.L_x_72:
[----:B------:R-:W-:Y:S01]  /*3e60*/  UIADD3 UR8, UPT, UPT, UR8, 0xa0, URZ ;  /* 0x000000a008087890 */ /* 0x000fe2000fffe0ff */
[----:B------:R-:W-:-:S08]  /*3e70*/  UMOV UR17, UR16 ;  /* 0x0000001000117c82 */ /* 0x000fd00008000000 */
[----:B------:R4:W-:Y:S01]  /*3e80*/  UTCBAR.2CTA.MULTICAST [UR8], URZ, UR10 ;  /* 0x000000ff080073e9 */ /* 0x0009e2000820080a */
[----:B------:R-:W-:Y:S02]  /*3e90*/  NOP ;  /* 0x0000000000007918 */ /* 0x000fe40000000000 */
.L_x_70:
[----:B------:R-:W-:Y:S01]  /*3ea0*/  UIADD3 UR19, UPT, UPT, UR19, 0x1, URZ ;  /* 0x0000000113137890 */ /* 0x000fe2000fffe0ff */
[----:B------:R-:W-:-:S03]  /*3eb0*/  ISETP.NE.AND P0, PT, R8, 0x2, PT ;  /* 0x000000020800780c */ /* 0x000fc60003f05270 */
[----:B------:R-:W-:Y:S01]  /*3ec0*/  UISETP.NE.AND UP0, UPT, UR19, 0x4, UPT ;  /* 0x000000041300788c */ /* 0x000fe2000bf05270 */
[----:B-12---:R-:W-:Y:S02]  /*3ed0*/  SEL R0, RZ, 0x1, P0 ;  /* 0x00000001ff007807 */ /* 0x006fe40000000000 */
[----:B------:R-:W-:Y:S01]  /*3ee0*/  SEL R8, R8, RZ, P0 ;  /* 0x000000ff08087207 */ /* 0x000fe20000000000 */
[----:B----4-:R-:W-:Y:S01]  /*3ef0*/  USEL UR8, URZ, 0x1, UP0 ;  /* 0x00000001ff087887 */ /* 0x010fe20008000000 */
[----:B------:R-:W-:Y:S01]  /*3f00*/  LOP3.LUT R3, R3, R0, RZ, 0x3c, !PT ;  /* 0x0000000003037212 */ /* 0x000fe200078e3cff */
[----:B------:R-:W-:-:S04]  /*3f10*/  USEL UR19, UR19, URZ, UP0 ;  /* 0x000000ff13137287 */ /* 0x000fc80008000000 */
[----:B------:R-:W-:Y:S01]  /*3f20*/  LOP3.LUT R9, R9, UR8, RZ, 0x3c, !PT ;  /* 0x0000000809097c12 */ /* 0x000fe2000f8e3cff */
[----:B------:R-:W-:Y:S07]  /*3f30*/  @P1 BRA `(.L_x_76) ;  /* 0xfffffff800381947 */ /* 0x000fee000383ffff */
[----:B------:R-:W1:Y:S01]  /*3f40*/  S2UR UR6, SR_CgaCtaId ;  /* 0x00000000000679c3 */ /* 0x000e620000008800 */
[----:B------:R-:W-:Y:S01]  /*3f50*/  ELECT P0, URZ, PT ;  /* 0x0000000000ff782f */ /* 0x000fe20003800000 */
[----:B------:R-:W-:Y:S01]  /*3f60*/  HFMA2 R0, -RZ, RZ, 0, 5.9604644775390625e-08 ;  /* 0x00000001ff007431 */ /* 0x000fe200000001ff */
[----:B------:R-:W-:-:S05]  /*3f70*/  UMOV UR8, 0x40 ;  /* 0x0000004000087882 */ /* 0x000fca0000000000 */
[----:B------:R-:W-:Y:S01]  /*3f80*/  UVIRTCOUNT.DEALLOC.SMPOOL 0x80 ;  /* 0x000000800000784c */ /* 0x000fe20000000000 */
[----:B------:R-:W-:Y:S02]  /*3f90*/  UISETP.NE.AND UP0, UPT, UR5, URZ, UPT ;  /* 0x000000ff0500728c */ /* 0x000fe4000bf05270 */
[----:B-1----:R-:W-:-:S09]  /*3fa0*/  ULEA UR6, UR6, UR8, 0x18 ;  /* 0x0000000806067291 */ /* 0x002fd2000f8ec0ff */
[----:B------:R1:W-:Y:S01]  /*3fb0*/  @P0 STS.U8 [UR6+0x1c], R0 ;  /* 0x00001c00ff000988 */ /* 0x0003e20008000006 */
[----:B------:R-:W-:Y:S05]  /*3fc0*/  BRA.U UP0, `(.L_x_77) ;  /* 0x0000000100a07547 */ /* 0x000fea000b800000 */
[----:B------:R-:W-:Y:S01]  /*3fd0*/  UIADD3 UR5, UPT, UPT, UR7, 0xc0, URZ ;  /* 0x000000c007057890 */ /* 0x000fe2000fffe0ff */
[----:B------:R-:W-:-:S03]  /*3fe0*/  SHF.L.U32 R3, R9, 0x1f, RZ ;  /* 0x0000001f09037819 */ /* 0x000fc600000006ff */
[----:B------:R-:W-:-:S09]  /*3ff0*/  ULEA UR8, UR19, UR5, 0x3 ;  /* 0x0000000513087291 */ /* 0x000fd2000f8e18ff */
[----:B------:R-:W2:Y:S02]  /*4000*/  SYNCS.PHASECHK.TRANS64.TRYWAIT P0, [UR8], R3 ;  /* 0x00000003ff0075a7 */ /* 0x000ea40008001108 */
[----:B--2---:R-:W-:Y:S05]  /*4010*/  @!P0 BRA `(.L_x_78) ;  /* 0x0000003000f08947 */ /* 0x004fea0003800000 */
.L_x_142:
        /* <DEDUP_REMOVED lines=9> */
.L_x_144:
        /* <DEDUP_REMOVED lines=9> */
.L_x_146:
[----:B------:R-:W-:-:S04]  /*4140*/  UIADD3 UR9, UPT, UPT, UR9, 0x1, URZ ;  /* 0x0000000109097890 */ /* 0x000fc8000fffe0ff */
[----:B------:R-:W-:-:S04]  /*4150*/  UISETP.NE.AND UP1, UPT, UR9, 0x4, UPT ;  /* 0x000000040900788c */ /* 0x000fc8000bf25270 */
[----:B------:R-:W-:Y:S02]  /*4160*/  USEL UR8, URZ, 0x1, UP1 ;  /* 0x00000001ff087887 */ /* 0x000fe40008800000 */
[----:B------:R-:W-:-:S04]  /*4170*/  USEL UR9, UR9, URZ, UP1 ;  /* 0x000000ff09097287 */ /* 0x000fc80008800000 */
[----:B------:R-:W-:Y:S01]  /*4180*/  ULEA UR9, UR9, UR5, 0x3 ;  /* 0x0000000509097291 */ /* 0x000fe2000f8e18ff */
[----:B-1----:R-:W-:-:S04]  /*4190*/  LOP3.LUT R3, R2, UR8, RZ, 0x3c, !PT ;  /* 0x0000000802037c12 */ /* 0x002fc8000f8e3cff */
[----:B------:R-:W-:Y:S01]  /*41a0*/  SHF.L.U32 R3, R3, 0x1f, RZ ;  /* 0x0000001f03037819 */ /* 0x000fe200000006ff */
[----:B------:R-:W-:-:S04]  /*41b0*/  IMAD.U32 R0, RZ, RZ, UR9 ;  /* 0x00000009ff007e24 */ /* 0x000fc8000f8e00ff */
[----:B------:R1:W2:Y:S03]  /*41c0*/  SYNCS.PHASECHK.TRANS64.TRYWAIT P0, [R0+URZ], R3 ;  /* 0x00000003000075a7 */ /* 0x0002a600080011ff */
[----:B--2---:R-:W-:Y:S05]  /*41d0*/  @!P0 NANOSLEEP.SYNCS 0x989680 ;  /* 0x009896800000895d */ /* 0x004fea0003900000 */
[----:B------:R-:W2:Y:S02]  /*41e0*/  @!P0 SYNCS.PHASECHK.TRANS64 P0, [R0+URZ], R3 ;  /* 0x00000003000085a7 */ /* 0x000ea400080010ff */
[----:B--2---:R-:W-:Y:S05]  /*41f0*/  @P0 BRA `(.L_x_81) ;  /* 0x0000000000200947 */ /* 0x004fea0003800000 */
.L_x_82:
[----:B--2---:R2:W4:Y:S02]  /*4200*/  SYNCS.PHASECHK.TRANS64.TRYWAIT P0, [R0+URZ], R3 ;  /* 0x00000003000075a7 */ /* 0x00452400080011ff */
[----:B----4-:R-:W-:Y:S05]  /*4210*/  @!P0 NANOSLEEP.SYNCS 0x989680 ;  /* 0x009896800000895d */ /* 0x010fea0003900000 */
[----:B------:R-:W4:Y:S02]  /*4220*/  @!P0 SYNCS.PHASECHK.TRANS64 P0, [R0+URZ], R3 ;  /* 0x00000003000085a7 */ /* 0x000f2400080010ff */
[----:B----4-:R-:W-:Y:S05]  /*4230*/  @!P0 BRA `(.L_x_82) ;  /* 0xfffffffc00f08947 */ /* 0x010fea000383ffff */
[----:B------:R-:W-:Y:S05]  /*4240*/  BRA `(.L_x_81) ;  /* 0x00000000000c7947 */ /* 0x000fea0003800000 */
.L_x_77:
[----:B------:R-:W-:-:S04]  /*4250*/  UIADD3 UR5, UPT, UPT, UR7, 0x100, URZ ;  /* 0x0000010007057890 */ /* 0x000fc8000fffe0ff */
[----:B------:R-:W-:-:S09]  /*4260*/  UPRMT UR5, UR4, 0x654, UR5 ;  /* 0x0000065404057896 */ /* 0x000fd20008000005 */
[----:B------:R-:W-:Y:S03]  /*4270*/  SYNCS.ARRIVE.TRANS64.RED.A1T0 RZ, [UR5], RZ ;  /* 0x000000ffffff79a7 */ /* 0x000fe60008100405 */
.L_x_81:
[----:B-12---:R-:W-:Y:S01]  /*4280*/  SHF.L.U32 R3, RZ, 0x1f, RZ ;  /* 0x0000001fff037819 */ /* 0x006fe200000006ff */
[----:B------:R-:W-:Y:S01]  /*4290*/  UIADD3 UR5, UPT, UPT, UR7, 0x100, URZ ;  /* 0x0000010007057890 */ /* 0x000fe2000fffe0ff */
[----:B------:R-:W-:Y:S02]  /*42a0*/  PLOP3.LUT P0, PT, PT, PT, UP0, 0x80, 0x8 ;  /* 0x000000000008781c */ /* 0x000fe40003f0f008 */
[----:B------:R-:W1:Y:S02]  /*42b0*/  SYNCS.PHASECHK.TRANS64.TRYWAIT P1, [UR7+0x100], R3 ;  /* 0x00010003ff0075a7 */ /* 0x000e640008021107 */
[----:B-1----:R-:W-:Y:S09]  /*42c0*/  @!P1 BRA `(.L_x_83) ;  /* 0x00000030008c9947 */ /* 0x002ff20003800000 */
.L_x_148:
[----:B------:R-:W-:Y:S01]  /*42d0*/  @!UP0 UPRMT UR5, UR4, 0x654, UR5 ;  /* 0x0000065404058896 */ /* 0x000fe20008000005 */
[----:B------:R-:W-:Y:S02]  /*42e0*/  UMOV UR8, 0xffff ;  /* 0x0000ffff00087882 */ /* 0x000fe40000000000 */
[----:B------:R-:W-:-:S06]  /*42f0*/  UMOV UR4, 0x1 ;  /* 0x0000000100047882 */ /* 0x000fcc0000000000 */
[----:B------:R-:W-:Y:S01]  /*4300*/  @!P0 SYNCS.ARRIVE.TRANS64.RED.A1T0 RZ, [UR5], RZ ;  /* 0x000000ffffff89a7 */ /* 0x000fe20008100405 */
[----:B------:R-:W-:Y:S01]  /*4310*/  NOP ;  /* 0x0000000000007918 */ /* 0x000fe20000000000 */
[----:B-1----:R-:W1:Y:S01]  /*4320*/  LDS R0, [UR6+0x14] ;  /* 0x00001406ff007984 */ /* 0x002e620008000800 */
[----:B------:R-:W-:-:S04]  /*4330*/  ULOP3.LUT UR5, UR21, 0xffff, URZ, 0xc0, !UPT ;  /* 0x0000ffff15057892 */ /* 0x000fc8000f8ec0ff */
[----:B------:R-:W-:-:S04]  /*4340*/  USHF.R.U32.HI UR5, URZ, 0x5, UR5 ;  /* 0x00000005ff057899 */ /* 0x000fc80008011605 */
[----:B------:R-:W-:Y:S02]  /*4350*/  USHF.L.U32 UR8, UR8, UR5, URZ ;  /* 0x0000000508087299 */ /* 0x000fe400080006ff */
[----:B------:R-:W-:-:S04]  /*4360*/  USHF.L.U32 UR4, UR4, UR5, URZ ;  /* 0x0000000504047299 */ /* 0x000fc800080006ff */
[----:B-1----:R-:W-:-:S04]  /*4370*/  LOP3.LUT R0, R0, UR8, RZ, 0xc0, !PT ;  /* 0x0000000800007c12 */ /* 0x002fc8000f8ec0ff */
[----:B------:R-:W-:-:S13]  /*4380*/  ISETP.NE.AND P0, PT, R0, UR8, PT ;  /* 0x0000000800007c0c */ /* 0x000fda000bf05270 */
[----:B------:R-:W-:Y:S05]  /*4390*/  @P0 BRA `(.L_x_84) ;  /* 0x0000000000580947 */ /* 0x000fea0003800000 */
[----:B------:R-:W1:Y:S02]  /*43a0*/  LDS R0, [UR6+0x18] ;  /* 0x00001806ff007984 */ /* 0x000e640008000800 */
[----:B-1----:R-:W-:-:S04]  /*43b0*/  LOP3.LUT R0, R0, UR4, RZ, 0xc0, !PT ;  /* 0x0000000400007c12 */ /* 0x002fc8000f8ec0ff */
[----:B------:R-:W-:-:S13]  /*43c0*/  ISETP.NE.AND P0, PT, R0, UR4, PT ;  /* 0x0000000400007c0c */ /* 0x000fda000bf05270 */
[----:B------:R-:W-:Y:S05]  /*43d0*/  @P0 BRA `(.L_x_85) ;  /* 0x00000000003c0947 */ /* 0x000fea0003800000 */
[----:B------:R-:W1:Y:S01]  /*43e0*/  S2R R2, SR_LANEID ;  /* 0x0000000000027919 */ /* 0x000e620000000000 */
[----:B------:R-:W-:Y:S01]  /*43f0*/  ULOP3.LUT UR8, URZ, UR8, URZ, 0x33, !UPT ;  /* 0x00000008ff087292 */ /* 0x000fe2000f8e33ff */
[----:B------:R-:W-:Y:S01]  /*4400*/  LOP3.LUT R4, RZ, UR4, RZ, 0x33, !PT ;  /* 0x00000004ff047c12 */ /* 0x000fe2000f8e33ff */
[----:B------:R-:W-:Y:S02]  /*4410*/  VOTEU.ANY UR7, UPT, PT ;  /* 0x0000000000077886 */ /* 0x000fe400038e0100 */
[----:B------:R-:W-:Y:S01]  /*4420*/  UFLO.U32 UR7, UR7 ;  /* 0x00000007000772bd */ /* 0x000fe200080e0000 */
[----:B------:R-:W2:Y:S01]  /*4430*/  REDUX UR4, R4 ;  /* 0x00000000040473c4 */ /* 0x000ea20000000000 */
[----:B------:R-:W-:-:S06]  /*4440*/  IMAD.U32 R0, RZ, RZ, UR8 ;  /* 0x00000008ff007e24 */ /* 0x000fcc000f8e00ff */
[----:B------:R4:W-:Y:S01]  /*4450*/  UTCATOMSWS.AND URZ, UR8 ;  /* 0x0000000800ff79e3 */ /* 0x0009e20008000000 */
[----:B------:R-:W3:Y:S01]  /*4460*/  REDUX UR5, R0 ;  /* 0x00000000000573c4 */ /* 0x000ee20000000000 */
[----:B-1----:R-:W-:Y:S01]  /*4470*/  ISETP.EQ.U32.AND P0, PT, R2, UR7, PT ;  /* 0x0000000702007c0c */ /* 0x002fe2000bf02070 */
[----:B--2---:R-:W-:Y:S01]  /*4480*/  IMAD.U32 R2, RZ, RZ, UR4 ;  /* 0x00000004ff027e24 */ /* 0x004fe2000f8e00ff */
[----:B---3--:R-:W-:-:S11]  /*4490*/  MOV R3, UR5 ;  /* 0x0000000500037c02 */ /* 0x008fd60008000f00 */
[----:B------:R4:W-:Y:S04]  /*44a0*/  @P0 ATOMS.AND RZ, [UR6+0x14], R3 ;  /* 0x00001403ffff098c */ /* 0x0009e8000a800006 */
[----:B------:R4:W-:Y:S01]  /*44b0*/  @P0 ATOMS.AND RZ, [UR6+0x18], R2 ;  /* 0x00001802ffff098c */ /* 0x0009e2000a800006 */
[----:B------:R-:W-:Y:S05]  /*44c0*/  BRA `(.L_x_86) ;  /* 0x0000000000147947 */ /* 0x000fea0003800000 */
.L_x_85:
[----:B------:R-:W-:Y:S02]  /*44d0*/  MOV R2, 0x44f0 ;  /* 0x000044f000027802 */ /* 0x000fe40000000f00 */
[----:B---3-5:R-:W-:Y:S05]  /*44e0*/  CALL.REL.NOINC `($__internal_0_$__cuda_sm10x_tcgen05_guardrail_trap_col_being_dealloced_not_returned_by_alloc) ;  /* 0x0000003000a07944 */ /* 0x028fea0003c00000 */
[----:B------:R-:W-:Y:S05]  /*44f0*/  BRA `(.L_x_86) ;  /* 0x0000000000087947 */ /* 0x000fea0003800000 */
.L_x_84:
[----:B------:R-:W-:Y:S02]  /*4500*/  MOV R2, 0x4520 ;  /* 0x0000452000027802 */ /* 0x000fe40000000f00 */
[----:B---3-5:R-:W-:Y:S05]  /*4510*/  CALL.REL.NOINC `($__internal_2_$__cuda_sm10x_tcgen05_guardrail_trap_unallocated_columns_being_dealloced) ;  /* 0x0000003000ac7944 */ /* 0x028fea0003c00000 */
.L_x_86:
[----:B------:R-:W-:Y:S01]  /*4520*/  NOP ;  /* 0x0000000000007918 */ /* 0x000fe20000000000 */
[----:B----4-:R-:W-:Y:S05]  /*4530*/  EXIT ;  /* 0x000000000000794d */ /* 0x010fea0003800000 */
.L_x_57:
[----:B------:R-:W-:-:S09]  /*4540*/  UISETP.NE.OR UP5, UPT, UR10, 0x3, !UP5 ;  /* 0x000000030a00788c */ /* 0x000fd2000efa5670 */
[----:B------:R-:W-:Y:S05]  /*4550*/  BRA.U UP5, `(.L_x_87) ;  /* 0x0000000905c87547 */ /* 0x000fea000b800000 */
[----:B------:R-:W1:Y:S01]  /*4560*/  LDC R0, c[0x0][0xb30] ;  /* 0x0002cc00ff007b82 */ /* 0x000e620000000800 */
[----:B------:R-:W2:Y:S01]  /*4570*/  LDCU.64 UR8, c[0x0][0x888] ;  /* 0x00011100ff0877ac */ /* 0x000ea20008000a00 */
[----:B------:R-:W-:Y:S01]  /*4580*/  IMAD.MOV.U32 R30, RZ, RZ, 0x1 ;  /* 0x00000001ff1e7424 */ /* 0x000fe200078e00ff */
[----:B------:R-:W-:Y:S01]  /*4590*/  CS2R R28, SRZ ;  /* 0x00000000001c7805 */ /* 0x000fe2000001ff00 */
[----:B------:R-:W-:Y:S01]  /*45a0*/  IMAD.MOV.U32 R25, RZ, RZ, 0x1000 ;  /* 0x00001000ff197424 */ /* 0x000fe200078e00ff */
[----:B------:R-:W3:Y:S03]  /*45b0*/  LDCU.64 UR4, c[0x0][0x890] ;  /* 0x00011200ff0477ac */ /* 0x000ee60008000a00 */
[----:B------:R-:W4:Y:S01]  /*45c0*/  LDC R19, c[0x0][0x370] ;  /* 0x0000dc00ff137b82 */ /* 0x000f220000000800 */
[----:B------:R-:W-:Y:S01]  /*45d0*/  UMOV UR6, 0x400 ;  /* 0x0000040000067882 */ /* 0x000fe20000000000 */
[----:B------:R-:W-:-:S02]  /*45e0*/  UPLOP3.LUT UP1, UPT, UPT, UPT, UPT, 0x40, 0x4 ;  /* 0x000000000004789c */ /* 0x000fc40003f2e870 */
[----:B------:R-:W-:-:S04]  /*45f0*/  ULEA UR6, UR37, UR6, 0x18 ;  /* 0x0000000625067291 */ /* 0x000fc8000f8ec0ff */
[----:B------:R-:W4:Y:S01]  /*4600*/  LDC R2, c[0x0][0xb0c] ;  /* 0x0002c300ff027b82 */ /* 0x000f220000000800 */
[----:B--2---:R-:W-:Y:S02]  /*4610*/  UISETP.NE.U32.AND UP2, UPT, UR8, URZ, UPT ;  /* 0x000000ff0800728c */ /* 0x004fe4000bf45070 */
[----:B------:R-:W-:Y:S02]  /*4620*/  UIADD3 UR8, UPT, UPT, UR6, 0x60, URZ ;  /* 0x0000006006087890 */ /* 0x000fe4000fffe0ff */
[----:B---3--:R-:W-:-:S03]  /*4630*/  UISETP.NE.U32.AND UP3, UPT, UR4, URZ, UPT ;  /* 0x000000ff0400728c */ /* 0x008fc6000bf65070 */
[----:B------:R-:W2:Y:S01]  /*4640*/  LDC R18, c[0x0][0xb20] ;  /* 0x0002c800ff127b82 */ /* 0x000ea20000000800 */
[----:B-1----:R-:W-:Y:S01]  /*4650*/  ISETP.NE.AND P1, PT, R0, 0x1, PT ;  /* 0x000000010000780c */ /* 0x002fe20003f25270 */
[----:B------:R-:W-:Y:S02]  /*4660*/  UISETP.NE.AND.EX UP2, UPT, UR9, URZ, UPT, UP2 ;  /* 0x000000ff0900728c */ /* 0x000fe4000bf45320 */
[----:B------:R-:W-:Y:S02]  /*4670*/  UPRMT UR37, UR37, 0x654, UR8 ;  /* 0x0000065425257896 */ /* 0x000fe40008000008 */
[----:B------:R-:W-:Y:S02]  /*4680*/  UISETP.NE.AND.EX UP3, UPT, UR5, URZ, UPT, UP3 ;  /* 0x000000ff0500728c */ /* 0x000fe4000bf65330 */
[----:B------:R-:W1:Y:S08]  /*4690*/  LDC.64 R32, c[0x0][0x348] ;  /* 0x0000d200ff207b82 */ /* 0x000e700000000a00 */
[----:B------:R-:W3:Y:S08]  /*46a0*/  LDC.64 R16, c[0x0][0xb10] ;  /* 0x0002c400ff107b82 */ /* 0x000ef00000000a00 */
[----:B------:R-:W1:Y:S08]  /*46b0*/  LDC.64 R6, c[0x0][0xb18] ;  /* 0x0002c600ff067b82 */ /* 0x000e700000000a00 */
[----:B------:R-:W1:Y:S08]  /*46c0*/  LDC.64 R4, c[0x0][0xb28] ;  /* 0x0002ca00ff047b82 */ /* 0x000e700000000a00 */
[----:B--2-4-:R-:W1:Y:S02]  /*46d0*/  LDC R24, c[0x0][0x374] ;  /* 0x0000dd00ff187b82 */ /* 0x014e640000000800 */
.L_x_95:
[C---:B------:R-:W-:Y:S02]  /*46e0*/  LEA R0, R29.reuse, UR6, 0x3 ;  /* 0x000000061d007c11 */ /* 0x040fe4000f8e18ff */
[----:B------:R-:W-:Y:S02]  /*46f0*/  SHF.L.U32 R3, R28, 0x1f, RZ ;  /* 0x0000001f1c037819 */ /* 0x000fe400000006ff */
[----:B------:R-:W-:Y:S02]  /*4700*/  LEA R20, R29, UR6, 0x4 ;  /* 0x000000061d147c11 */ /* 0x000fe4000f8e20ff */
[----:B--2---:R-:W2:Y:S02]  /*4710*/  SYNCS.PHASECHK.TRANS64.TRYWAIT P0, [R0+URZ+0x80], R3 ;  /* 0x00008003000075a7 */ /* 0x004ea400080011ff */
[----:B--2---:R-:W-:Y:S05]  /*4720*/  @!P0 BRA `(.L_x_88) ;  /* 0x0000002c008c8947 */ /* 0x004fea0003800000 */
.L_x_149:
[----:B------:R-:W-:Y:S01]  /*4730*/  ISETP.GE.AND P0, PT, R40, 0x1, PT ;  /* 0x000000012800780c */ /* 0x000fe20003f06270 */
[----:B------:R-:W4:Y:S01]  /*4740*/  LDS.128 R20, [R20+0x110] ;  /* 0x0001100014147984 */ /* 0x000f220000000c00 */
[----:B------:R-:W-:Y:S01]  /*4750*/  ISETP.NE.U32.AND P4, PT, RZ, UR4, PT ;  /* 0x00000004ff007c0c */ /* 0x000fe2000bf85070 */
[----:B--2---:R-:W-:Y:S01]  /*4760*/  VIADD R0, R0, 0x90 ;  /* 0x0000009000007836 */ /* 0x004fe20000000000 */
[----:B------:R-:W-:Y:S02]  /*4770*/  SHF.L.U32 R26, R30, 0x1f, RZ ;  /* 0x0000001f1e1a7819 */ /* 0x000fe400000006ff */
[----:B------:R-:W-:Y:S02]  /*4780*/  ISETP.NE.AND.EX P4, PT, RZ, UR5, PT, P4 ;  /* 0x00000005ff007c0c */ /* 0x000fe4000bf85340 */
[----:B------:R-:W-:Y:S01]  /*4790*/  PRMT R0, RZ, 0x654, R0 ;  /* 0x00000654ff007816 */ /* 0x000fe20000000000 */
[----:B------:R-:W-:Y:S01]  /*47a0*/  @!PT LDS RZ, [RZ] ;  /* 0x00000000fffff984 */ /* 0x000fe20000000800 */
[----:B------:R-:W-:Y:S01]  /*47b0*/  @!PT LDS RZ, [RZ] ;  /* 0x00000000fffff984 */ /* 0x000fe20000000800 */
[----:B------:R-:W-:Y:S01]  /*47c0*/  @!PT LDS RZ, [RZ] ;  /* 0x00000000fffff984 */ /* 0x000fe20000000800 */
[----:B------:R-:W-:Y:S01]  /*47d0*/  @!PT LDS RZ, [RZ] ;  /* 0x00000000fffff984 */ /* 0x000fe20000000800 */
[----:B------:R2:W-:Y:S06]  /*47e0*/  MEMBAR.ALL.CTA ;  /* 0x0000000000007992 */ /* 0x0005ec0000008000 */
[----:B--2---:R-:W2:Y:S02]  /*47f0*/  FENCE.VIEW.ASYNC.S ;  /* 0x00000000000073c6 */ /* 0x004ea40000000000 */
[----:B--2---:R2:W-:Y:S01]  /*4800*/  SYNCS.ARRIVE.TRANS64.RED.A1T0 RZ, [R0+URZ], RZ ;  /* 0x000000ff00ff79a7 */ /* 0x0045e200081004ff */
[----:B----4-:R-:W-:Y:S11]  /*4810*/  LOP3.LUT P3, RZ, R22, 0x1, RZ, 0xc0, !PT ;  /* 0x0000000116ff7812 */ /* 0x010ff6000786c0ff */
[----:B------:R-:W-:Y:S02]  /*4820*/  @!UPT UIADD3 URZ, UPT, UPT, URZ, URZ, URZ ;  /* 0x000000fffffff290 */ /* 0x000fe4000fffe0ff */
[----:B------:R-:W-:Y:S02]  /*4830*/  @P3 MOV R13, R20 ;  /* 0x00000014000d3202 */ /* 0x000fe40000000f00 */
[----:B------:R-:W-:Y:S01]  /*4840*/  @P3 LOP3.LUT R8, R21, 0xffff, RZ, 0xc0, !PT ;  /* 0x0000ffff15083812 */ /* 0x000fe200078ec0ff */
[----:B--2---:R-:W-:Y:S06]  /*4850*/  @!P0 BRA `(.L_x_89) ;  /* 0x0000000000a48947 */ /* 0x004fec0003800000 */
[----:B-1----:R-:W-:Y:S01]  /*4860*/  IMAD.HI.U32 R31, R24, R7, RZ ;  /* 0x00000007181f7227 */ /* 0x002fe200078e00ff */
[----:B------:R-:W-:Y:S02]  /*4870*/  ISETP.NE.AND P0, PT, R6, 0x1, PT ;  /* 0x000000010600780c */ /* 0x000fe40003f05270 */
[----:B------:R-:W-:Y:S01]  /*4880*/  ISETP.NE.AND P2, PT, R40, 0x1, PT ;  /* 0x000000012800780c */ /* 0x000fe20003f45270 */
[----:B---3--:R-:W-:Y:S01]  /*4890*/  IMAD.HI.U32 R34, R19, R16, RZ ;  /* 0x0000001013227227 */ /* 0x008fe200078e00ff */
[----:B------:R-:W-:Y:S02]  /*48a0*/  SHF.R.U32.HI R31, RZ, R18, R31 ;  /* 0x00000012ff1f7219 */ /* 0x000fe4000001161f */
[----:B------:R-:W-:Y:S01]  /*48b0*/  ISETP.NE.AND P5, PT, R2, 0x1, PT ;  /* 0x000000010200780c */ /* 0x000fe20003fa5270 */
[----:B------:R-:W-:Y:S01]  /*48c0*/  IMAD.HI.U32 R36, R13, R16, RZ ;  /* 0x000000100d247227 */ /* 0x000fe200078e00ff */
[----:B------:R-:W-:Y:S02]  /*48d0*/  SHF.R.U32.HI R34, RZ, R17, R34 ;  /* 0x00000011ff227219 */ /* 0x000fe40000011622 */
[----:B------:R-:W-:Y:S01]  /*48e0*/  SEL R3, R24, R31, !P0 ;  /* 0x0000001f18037207 */ /* 0x000fe20004000000 */
[C---:B------:R-:W-:Y:S01]  /*48f0*/  IMAD.HI.U32 R31, R8.reuse, R7, RZ ;  /* 0x00000007081f7227 */ /* 0x040fe200078e00ff */
[----:B------:R-:W-:Y:S02]  /*4900*/  SEL R11, R19, R34, !P5 ;  /* 0x00000022130b7207 */ /* 0x000fe40006800000 */
[----:B------:R-:W-:Y:S01]  /*4910*/  SHF.R.U32.HI R36, RZ, R17, R36 ;  /* 0x00000011ff247219 */ /* 0x000fe20000011624 */
[----:B------:R-:W-:Y:S01]  /*4920*/  IMAD.HI.U32 R38, R3, R4, RZ ;  /* 0x0000000403267227 */ /* 0x000fe200078e00ff */
[----:B------:R-:W-:Y:S03]  /*4930*/  SHF.R.U32.HI R31, RZ, R18, R31 ;  /* 0x00000012ff1f7219 */ /* 0x000fe6000001161f */
[----:B------:R-:W-:Y:S01]  /*4940*/  IMAD.HI.U32 R34, R11, R4, RZ ;  /* 0x000000040b227227 */ /* 0x000fe200078e00ff */
[----:B------:R-:W-:Y:S02]  /*4950*/  @P2 SHF.R.U32.HI R3, RZ, R5, R38 ;  /* 0x00000005ff032219 */ /* 0x000fe40000011626 */
[----:B------:R-:W-:Y:S02]  /*4960*/  SEL R9, R8, R31, !P0 ;  /* 0x0000001f08097207 */ /* 0x000fe40004000000 */
[----:B------:R-:W-:Y:S01]  /*4970*/  @P2 SHF.R.U32.HI R11, RZ, R5, R34 ;  /* 0x00000005ff0b2219 */ /* 0x000fe20000011622 */
[C---:B------:R-:W-:Y:S01]  /*4980*/  IMAD R10, R40.reuse, R3, RZ ;  /* 0x00000003280a7224 */ /* 0x040fe200078e02ff */
[----:B------:R-:W-:Y:S01]  /*4990*/  SEL R3, R13, R36, !P5 ;  /* 0x000000240d037207 */ /* 0x000fe20006800000 */
[C---:B------:R-:W-:Y:S03]  /*49a0*/  IMAD.HI.U32 R14, R9.reuse, R4, RZ ;  /* 0x00000004090e7227 */ /* 0x040fe600078e00ff */
[----:B------:R-:W-:Y:S01]  /*49b0*/  ISETP.GE.AND P0, PT, R9, R10, PT ;  /* 0x0000000a0900720c */ /* 0x000fe20003f06270 */
[C---:B------:R-:W-:Y:S01]  /*49c0*/  IMAD R12, R40.reuse, R11, RZ ;  /* 0x0000000b280c7224 */ /* 0x040fe200078e02ff */
[-C--:B------:R-:W-:Y:S04]  /*49d0*/  SHF.R.U32.HI R14, RZ, R5.reuse, R14 ;  /* 0x00000005ff0e7219 */ /* 0x080fe8000001160e */
[----:B------:R-:W-:Y:S02]  /*49e0*/  ISETP.GE.OR P0, PT, R3, R12, P0 ;  /* 0x0000000c0300720c */ /* 0x000fe40000706670 */
[----:B------:R-:W-:Y:S05]  /*49f0*/  SEL R15, R9, R14, !P2 ;  /* 0x0000000e090f7207 */ /* 0x000fea0005000000 */
[----:B------:R-:W-:Y:S04]  /*4a00*/  IMAD.MOV R14, RZ, RZ, -R15 ;  /* 0x000000ffff0e7224 */ /* 0x000fe800078e0a0f */
[----:B------:R-:W-:Y:S02]  /*4a10*/  IMAD R14, R40, R14, R9 ;  /* 0x0000000e280e7224 */ /* 0x000fe400078e0209 */
[C---:B------:R-:W-:Y:S05]  /*4a20*/  @!P0 IMAD.HI.U32 R10, R3.reuse, R4, RZ ;  /* 0x00000004030a8227 */ /* 0x040fea00078e00ff */
[----:B------:R-:W-:Y:S04]  /*4a30*/  @!P0 SHF.R.U32.HI R10, RZ, R5, R10 ;  /* 0x00000005ff0a8219 */ /* 0x000fe8000001160a */
[----:B------:R-:W-:Y:S01]  /*4a40*/  @!P0 SEL R0, R3, R10, !P2 ;  /* 0x0000000a03008207 */ /* 0x000fe20005000000 */
[----:B------:R-:W-:Y:S03]  /*4a50*/  IMAD.MOV R10, RZ, RZ, -R3 ;  /* 0x000000ffff0a7224 */ /* 0x000fe600078e0a03 */
[----:B------:R-:W-:Y:S01]  /*4a60*/  @!P0 IADD3 R15, PT, PT, R15, -R0, RZ ;  /* 0x800000000f0f8210 */ /* 0x000fe20007ffe0ff */
[----:B------:R-:W-:Y:S01]  /*4a70*/  @!P0 IMAD R0, R11, R14, R0 ;  /* 0x0000000e0b008224 */ /* 0x000fe200078e0200 */
[----:B------:R-:W-:Y:S01]  /*4a80*/  IADD3 R11, PT, PT, -R9, RZ, RZ ;  /* 0x000000ff090b7210 */ /* 0x000fe20007ffe1ff */
[----:B------:R-:W-:Y:S02]  /*4a90*/  IMAD R13, R2, R10, R13 ;  /* 0x0000000a020d7224 */ /* 0x000fe400078e020d */
[----:B------:R-:W-:Y:S02]  /*4aa0*/  @!P0 IMAD R9, R15, R40, R3 ;  /* 0x000000280f098224 */ /* 0x000fe400078e0203 */
[----:B------:R-:W-:Y:S02]  /*4ab0*/  @!P0 IMAD.MOV.U32 R3, RZ, RZ, R0 ;  /* 0x000000ffff038224 */ /* 0x000fe400078e0000 */
[----:B------:R-:W-:Y:S02]  /*4ac0*/  IMAD R8, R6, R11, R8 ;  /* 0x0000000b06087224 */ /* 0x000fe400078e0208 */
[----:B------:R-:W-:Y:S02]  /*4ad0*/  IMAD R13, R3, R2, R13 ;  /* 0x00000002030d7224 */ /* 0x000fe400078e020d */
[----:B------:R-:W-:Y:S02]  /*4ae0*/  IMAD R8, R9, R6, R8 ;  /* 0x0000000609087224 */ /* 0x000fe400078e0208 */
.L_x_89:
[----:B------:R-:W-:Y:S05]  /*4af0*/  BRA.U UP1, `(.L_x_90) ;  /* 0x0000000101107547 */ /* 0x000fea000b800000 */
[----:B------:R-:W-:Y:S04]  /*4b00*/  MOV R0, UR7 ;  /* 0x0000000700007c02 */ /* 0x000fe80008000f00 */
[----:B------:R-:W-:Y:S04]  /*4b10*/  SHF.L.U32 R3, R0, 0x1f, RZ ;  /* 0x0000001f00037819 */ /* 0x000fe800000006ff */
[----:B------:R-:W2:Y:S02]  /*4b20*/  SYNCS.PHASECHK.TRANS64.TRYWAIT P0, [UR6+0x78], R3 ;  /* 0x00007803ff0075a7 */ /* 0x000ea40008001106 */
[----:B--2---:R-:W-:Y:S05]  /*4b30*/  @!P0 BRA `(.L_x_91) ;  /* 0x00000028009c8947 */ /* 0x004fea0003800000 */
.L_x_90:
[----:B------:R-:W-:Y:S05]  /*4b40*/  BRA.U !UP3, `(.L_x_92) ;  /* 0x000000010b347547 */ /* 0x000fea000b800000 */
[----:B------:R-:W-:Y:S01]  /*4b50*/  UPLOP3.LUT UP0, UPT, UPT, UPT, UP2, 0x80, 0x8 ;  /* 0x000000000008789c */ /* 0x000fe20003f0f020 */
[----:B--2---:R-:W-:Y:S02]  /*4b60*/  HFMA2 R0, -RZ, RZ, 0, 5.9604644775390625e-08 ;  /* 0x00000001ff007431 */ /* 0x004fe400000001ff */
[----:B------:R-:W-:Y:S03]  /*4b70*/  IMAD.MOV.U32 R99, RZ, RZ, 0x1 ;  /* 0x00000001ff637424 */ /* 0x000fe600078e00ff */
[----:B------:R-:W-:Y:S05]  /*4b80*/  PLOP3.LUT P0, PT, PT, PT, UP0, 0x80, 0x8 ;  /* 0x000000000008781c */ /* 0x000fea0003f0f008 */
[----:B------:R-:W2:Y:S01]  /*4b90*/  @UP0 LDCU.64 UR10, c[0x0][0x888] ;  /* 0x00011100ff0a07ac */ /* 0x000ea20008000a00 */
[----:B------:R-:W-:Y:S07]  /*4ba0*/  @UP0 UIMAD UR8, UR36, UR4, URZ ;  /* 0x00000004240802a4 */ /* 0x000fee000f8e02ff */
[----:B------:R-:W-:Y:S01]  /*4bb0*/  @!P0 PRMT R99, R0, 0x7610, R99 ;  /* 0x0000761000638816 */ /* 0x000fe20000000063 */
[----:B--2---:R-:W-:Y:S03]  /*4bc0*/  @UP0 UIMAD.WIDE UR10, UR8, 0x4, UR10 ;  /* 0x00000004080a08a5 */ /* 0x004fe6000f8e020a */
[----:B------:R-:W2:Y:S03]  /*4bd0*/  @!UP0 LDCU UR8, c[0x0][0x880] ;  /* 0x00011000ff0887ac */ /* 0x000ea60008000800 */
[----:B------:R-:W-:Y:S01]  /*4be0*/  IMAD.U32 R10, RZ, RZ, UR10 ;  /* 0x0000000aff0a7e24 */ /* 0x000fe2000f8e00ff */
[----:B------:R-:W-:Y:S05]  /*4bf0*/  MOV R11, UR11 ;  /* 0x0000000b000b7c02 */ /* 0x000fea0008000f00 */
[----:B-----5:R4:W5:Y:S02]  /*4c00*/  @P0 LDG.E R48, desc[UR40][R10.64] ;  /* 0x000000280a300981 */ /* 0x020964000c1e1900 */
[----:B--2-4-:R-:W-:Y:S07]  /*4c10*/  @!P0 IMAD.U32 R48, RZ, RZ, UR8 ;  /* 0x00000008ff308e24 */ /* 0x014fee000f8e00ff */
.L_x_92:
[----:B-----5:R-:W-:Y:S01]  /*4c20*/  @!P4 ISETP.EQ.AND P5, PT, R48, RZ, PT ;  /* 0x000000ff3000c20c */ /* 0x020fe20003fa2270 */
[----:B------:R-:W-:Y:S01]  /*4c30*/  @!UPT UIADD3 URZ, UPT, UPT, URZ, URZ, URZ ;  /* 0x000000fffffff290 */ /* 0x000fe2000fffe0ff */
[----:B------:R-:W-:Y:S11]  /*4c40*/  @!P4 BRA `(.L_x_93) ;  /* 0x000000000014c947 */ /* 0x000ff60003800000 */
[----:B------:R-:W-:Y:S02]  /*4c50*/  LOP3.LUT P0, RZ, R99, 0xff, RZ, 0xc0, !PT ;  /* 0x000000ff63ff7812 */ /* 0x000fe4000780c0ff */
[----:B------:R-:W-:Y:S04]  /*4c60*/  PLOP3.LUT P5, PT, PT, PT, UP0, 0x80, 0x8 ;  /* 0x000000000008781c */ /* 0x000fe80003faf008 */
[----:B------:R-:W-:Y:S07]  /*4c70*/  PLOP3.LUT P5, PT, P5, PT, PT, 0x8, 0x80 ;  /* 0x000000000080781c */ /* 0x000fee0002fae170 */
[----:B------:R-:W-:Y:S11]  /*4c80*/  @P0 ISETP.EQ.AND P5, PT, R48, RZ, PT ;  /* 0x000000ff3000020c */ /* 0x000ff60003fa2270 */
[----:B------:R-:W-:Y:S02]  /*4c90*/  @!UPT UIADD3 URZ, UPT, UPT, URZ, URZ, URZ ;  /* 0x000000fffffff290 */ /* 0x000fe4000fffe0ff */
.L_x_93:
[----:B------:R-:W4:Y:S01]  /*4ca0*/  SYNCS.PHASECHK.TRANS64.TRYWAIT P4, [UR6+0x68], R26 ;  /* 0x0000681aff0075a7 */ /* 0x000f220008081106 */
[----:B------:R-:W-:Y:S01]  /*4cb0*/  @P3 SHF.R.U32.HI R27, RZ, 0x10, R21 ;  /* 0x00000010ff1b3819 */ /* 0x000fe20000011615 */
[----:B------:R-:W-:Y:S01]  /*4cc0*/  VIADD R29, R29, 0x1 ;  /* 0x000000011d1d7836 */ /* 0x000fe20000000000 */
[----:B------:R-:W5:Y:S08]  /*4cd0*/  LDC.64 R14, c[0x0][0xb10] ;  /* 0x0002c400ff0e7b82 */ /* 0x000f700000000a00 */
[----:B------:R-:W1:Y:S08]  /*4ce0*/  LDC.64 R10, c[0x0][0xb18] ;  /* 0x0002c600ff0a7b82 */ /* 0x000e700000000a00 */
[----:B--2---:R-:W2:Y:S08]  /*4cf0*/  @!P1 LDC R0, c[0x0][0xb20] ;  /* 0x0002c800ff009b82 */ /* 0x004eb00000000800 */
[----:B------:R-:W3:Y:S01]  /*4d00*/  @!P1 LDC R3, c[0x0][0xb0c] ;  /* 0x0002c300ff039b82 */ /* 0x000ee20000000800 */
[----:B-----5:R-:W-:Y:S05]  /*4d10*/  @!P1 IMAD.HI.U32 R14, R13, R14, RZ ;  /* 0x0000000e0d0e9227 */ /* 0x020fea00078e00ff */
[----:B------:R-:W-:Y:S01]  /*4d20*/  @!P1 SHF.R.U32.HI R14, RZ, R15, R14 ;  /* 0x0000000fff0e9219 */ /* 0x000fe2000001160e */
[----:B-1----:R-:W-:Y:S01]  /*4d30*/  @!P1 IMAD.HI.U32 R11, R8, R11, RZ ;  /* 0x0000000b080b9227 */ /* 0x002fe200078e00ff */
[----:B------:R-:W-:Y:S04]  /*4d40*/  @!P1 ISETP.NE.AND P0, PT, R10, 0x1, PT ;  /* 0x000000010a00980c */ /* 0x000fe80003f05270 */
[----:B--2---:R-:W-:Y:S02]  /*4d50*/  @!P1 SHF.R.U32.HI R9, RZ, R0, R11 ;  /* 0x00000000ff099219 */ /* 0x004fe4000001160b */
[----:B---3--:R-:W-:Y:S02]  /*4d60*/  @!P1 ISETP.NE.AND P2, PT, R3, 0x1, PT ;  /* 0x000000010300980c */ /* 0x008fe40003f45270 */
[----:B------:R-:W-:Y:S02]  /*4d70*/  @!P1 SEL R9, R8, R9, !P0 ;  /* 0x0000000908099207 */ /* 0x000fe40004000000 */
[----:B------:R-:W-:Y:S02]  /*4d80*/  ELECT P0, URZ, PT ;  /* 0x0000000000ff782f */ /* 0x000fe40003800000 */
[----:B------:R-:W-:Y:S05]  /*4d90*/  @!P1 SEL R14, R13, R14, !P2 ;  /* 0x0000000e0d0e9207 */ /* 0x000fea0005000000 */
[----:B------:R-:W-:Y:S02]  /*4da0*/  @!P1 IMAD.IADD R0, R9, 0x1, -R14 ;  /* 0x0000000109009824 */ /* 0x000fe400078e0a0e */
[----:B------:R-:W-:Y:S02]  /*4db0*/  @!P1 IMAD.IADD R9, R14, 0x1, -R9 ;  /* 0x000000010e099824 */ /* 0x000fe400078e0a09 */
[----:B------:R-:W-:Y:S02]  /*4dc0*/  @!P1 IMAD R13, R0, R3, R13 ;  /* 0x00000003000d9224 */ /* 0x000fe400078e020d */
[----:B------:R-:W-:Y:S01]  /*4dd0*/  @!P1 IMAD R8, R9, R10, R8 ;  /* 0x0000000a09089224 */ /* 0x000fe200078e0208 */
[----:B----4-:R-:W-:Y:S06]  /*4de0*/  @!P4 BRA `(.L_x_94) ;  /* 0x000000280008c947 */ /* 0x010fec0003800000 */
.L_x_152:
[----:B------:R-:W-:Y:S01]  /*4df0*/  PLOP3.LUT P5, PT, P5, P0, PT, 0xf2, 0x2f ;  /* 0x00000000002f781c */ /* 0x000fe20002fa1e72 */
[----:B------:R-:W-:Y:S01]  /*4e00*/  UMOV UR14, 0x0 ;  /* 0x00000000000e7882 */ /* 0x000fe20000000000 */
[----:B------:R-:W-:Y:S01]  /*4e10*/  LOP3.LUT R30, R30, 0x1, RZ, 0x3c, !PT ;  /* 0x000000011e1e7812 */ /* 0x000fe200078e3cff */
[----:B------:R-:W-:Y:S01]  /*4e20*/  UMOV UR15, 0x10000000 ;  /* 0x10000000000f7882 */ /* 0x000fe20000000000 */
[----:B------:R-:W-:Y:S01]  /*4e30*/  UMOV UR12, UR36 ;  /* 0x00000024000c7c82 */ /* 0x000fe20008000000 */
[----:B------:R-:W-:Y:S08]  /*4e40*/  @P3 R2UR UR36, R27 ;  /* 0x000000001b2432ca */ /* 0x000ff000000e0000 */
[----:B-1----:R-:W-:Y:S01]  /*4e50*/  @!P5 IADD3 R3, P0, PT, R32, 0x580, RZ ;  /* 0x000005802003d810 */ /* 0x002fe20007f1e0ff */
[----:B------:R-:W-:Y:S01]  /*4e60*/  @!P5 IMAD.SHL.U32 R98, R98, 0x20, RZ ;  /* 0x000000206262d824 */ /* 0x000fe200078e00ff */
[----:B------:R-:W-:Y:S01]  /*4e70*/  VOTEU.ALL UP1, P5 ;  /* 0x0000000000ff7886 */ /* 0x000fe20002820000 */
[----:B------:R-:W-:Y:S01]  /*4e80*/  @!P5 IMAD.SHL.U32 R97, R97, 0x80, RZ ;  /* 0x000000806161d824 */ /* 0x000fe200078e00ff */
[----:B------:R-:W-:Y:S01]  /*4e90*/  @!P5 R2UR UR9, R3 ;  /* 0x000000000309d2ca */ /* 0x000fe200000e0000 */
[----:B------:R-:W-:Y:S01]  /*4ea0*/  @!P5 IMAD.X R0, RZ, RZ, R33, P0 ;  /* 0x000000ffff00d224 */ /* 0x000fe200000e0621 */
[----:B------:R-:W-:Y:S01]  /*4eb0*/  @!P5 R2UR UR10, R98 ;  /* 0x00000000620ad2ca */ /* 0x000fe200000e0000 */
[----:B------:R-:W-:Y:S01]  /*4ec0*/  IMAD.IADD R98, R8, 0x1, R81 ;  /* 0x0000000108627824 */ /* 0x000fe200078e0251 */
[----:B------:R-:W-:Y:S01]  /*4ed0*/  @!P5 R2UR UR11, R97 ;  /* 0x00000000610bd2ca */ /* 0x000fe200000e0000 */
[----:B------:R-:W-:Y:S01]  /*4ee0*/  IMAD.IADD R97, R13, 0x1, R96 ;  /* 0x000000010d617824 */ /* 0x000fe200078e0260 */
[----:B------:R-:W-:Y:S02]  /*4ef0*/  @!P5 R2UR UR8, R0 ;  /* 0x000000000008d2ca */ /* 0x000fe400000e0000 */
[C---:B------:R-:W-:Y:S04]  /*4f00*/  ISETP.NE.AND P0, PT, R29.reuse, 0x2, PT ;  /* 0x000000021d00780c */ /* 0x040fe80003f05270 */
[----:B------:R-:W-:Y:S01]  /*4f10*/  SEL R3, RZ, 0x1, P0 ;  /* 0x00000001ff037807 */ /* 0x000fe20000000000 */
[----:B------:R-:W-:Y:S01]  /*4f20*/  IMAD.U32 R10, RZ, RZ, UR9 ;  /* 0x00000009ff0a7e24 */ /* 0x000fe2000f8e00ff */
[----:B------:R-:W-:Y:S01]  /*4f30*/  @!UP1 UIADD3 UR9, UPT, UPT, UR6, 0x60, URZ ;  /* 0x0000006006099890 */ /* 0x000fe2000fffe0ff */
[----:B------:R-:W-:Y:S02]  /*4f40*/  SEL R29, R29, RZ, P0 ;  /* 0x000000ff1d1d7207 */ /* 0x000fe40000000000 */
[----:B------:R-:W-:Y:S02]  /*4f50*/  LOP3.LUT R28, R28, R3, RZ, 0x3c, !PT ;  /* 0x000000031c1c7212 */ /* 0x000fe400078e3cff */
[----:B------:R-:W-:Y:S01]  /*4f60*/  IMAD.U32 R11, RZ, RZ, UR8 ;  /* 0x00000008ff0b7e24 */ /* 0x000fe2000f8e00ff */
[----:B------:R-:W-:Y:S01]  /*4f70*/  @!P5 R2UR UR16, R10 ;  /* 0x000000000a10d2ca */ /* 0x000fe200000e0000 */
[----:B------:R-:W-:Y:S01]  /*4f80*/  @!UP1 UIADD3 UR8, UPT, UPT, UR6, 0x200, URZ ;  /* 0x0000020006089890 */ /* 0x000fe2000fffe0ff */
[----:B------:R-:W-:Y:S02]  /*4f90*/  VOTEU.ALL UP1, P5 ;  /* 0x0000000000ff7886 */ /* 0x000fe40002820000 */
[----:B------:R-:W-:Y:S11]  /*4fa0*/  @!P5 R2UR UR17, R11 ;  /* 0x000000000b11d2ca */ /* 0x000ff600000e0000 */
[----:B------:R-:W-:Y:S02]  /*4fb0*/  @!UPT UIADD3 URZ, UPT, UPT, URZ, URZ, URZ ;  /* 0x000000fffffff290 */ /* 0x000fe4000fffe0ff */
[----:B------:R2:W-:Y:S01]  /*4fc0*/  @!UP1 UTMALDG.3D [UR8], [UR16], desc[UR14] ;  /* 0x00000e08100095b4 */ /* 0x0005e20008011000 */
[----:B------:R2:W-:Y:S01]  /*4fd0*/  @!P5 SYNCS.ARRIVE.TRANS64.RED.A0TR RZ, [UR6+0x60], R25 ;  /* 0x00006019ffffd9a7 */ /* 0x0005e20008300406 */
[----:B------:R-:W-:Y:S01]  /*4fe0*/  UPLOP3.LUT UP1, UPT, UPT, UPT, UPT, 0x80, 0x8 ;  /* 0x000000000008789c */ /* 0x000fe20003f2f070 */
[----:B------:R-:W-:Y:S01]  /*4ff0*/  SYNCS.ARRIVE.TRANS64.RED.A1T0 RZ, [UR37], RZ ;  /* 0x000000ffffff79a7 */ /* 0x000fe20008100425 */
[----:B------:R-:W-:Y:S09]  /*5000*/  @P3 BRA `(.L_x_95) ;  /* 0xfffffff400b43947 */ /* 0x000ff2000383ffff */
[----:B------:R-:W-:Y:S07]  /*5010*/  MOV R0, UR6 ;  /* 0x0000000600007c02 */ /* 0x000fee0008000f00 */
.L_x_96:
[----:B-1----:R-:W-:-:S04]  /*5020*/  SHF.L.U32 R3, R30, 0x1f, RZ ;  /* 0x0000001f1e037819 */ /* 0x002fc800000006ff */
[----:B------:R1:W3:Y:S03]  /*5030*/  SYNCS.PHASECHK.TRANS64.TRYWAIT P0, [R0+URZ+0x68], R3 ;  /* 0x00006803000075a7 */ /* 0x0002e600080011ff */
[----:B---3--:R-:W-:Y:S05]  /*5040*/  @!P0 NANOSLEEP.SYNCS 0x989680 ;  /* 0x009896800000895d */ /* 0x008fea0003900000 */
[----:B------:R-:W3:Y:S02]  /*5050*/  @!P0 SYNCS.PHASECHK.TRANS64 P0, [R0+URZ+0x68], R3 ;  /* 0x00006803000085a7 */ /* 0x000ee400080010ff */
[----:B--23--:R-:W-:Y:S05]  /*5060*/  @P0 EXIT ;  /* 0x000000000000094d */ /* 0x00cfea0003800000 */
[----:B------:R-:W-:Y:S05]  /*5070*/  BRA `(.L_x_96) ;  /* 0xfffffffc00e87947 */ /* 0x000fea000383ffff */
.L_x_87:
[----:B------:R-:W-:-:S06]  /*5080*/  UISETP.GE.AND UP1, UPT, UR10, 0x4, UPT ;  /* 0x000000040a00788c */ /* 0x000fcc000bf26270 */
[----:B------:R-:W-:-:S13]  /*5090*/  PLOP3.LUT P0, PT, PT, PT, UP1, 0x80, 0x8 ;  /* 0x000000000008781c */ /* 0x000fda0003f0f018 */
[----:B------:R-:W-:Y:S05]  /*50a0*/  @!P0 EXIT ;  /* 0x000000000000894d */ /* 0x000fea0003800000 */
[----:B------:R-:W-:Y:S01]  /*50b0*/  BAR.SYNC.DEFER_BLOCKING 0x6, 0xa0 ;  /* 0x0182800000007b1d */ /* 0x000fe20000010000 */
[C---:B------:R-:W-:Y:S02]  /*50c0*/  IMAD.SHL.U32 R2, R103.reuse, 0x20, RZ ;  /* 0x0000002067027824 */ /* 0x040fe400078e00ff */
[----:B------:R-:W-:Y:S02]  /*50d0*/  HFMA2 R110, -RZ, RZ, 0, 0 ;  /* 0x00000000ff6e7431 */ /* 0x000fe400000001ff */
[C---:B------:R-:W-:Y:S01]  /*50e0*/  IMAD.SHL.U32 R105, R103.reuse, 0x4, RZ ;  /* 0x0000000467697824 */ /* 0x040fe200078e00ff */
[----:B------:R-:W-:Y:S01]  /*50f0*/  CS2R R108, SRZ ;  /* 0x00000000006c7805 */ /* 0x000fe2000001ff00 */
[----:B------:R-:W-:Y:S01]  /*5100*/  IMAD.U32 R47, R103, 0x10000, RZ ;  /* 0x00010000672f7824 */ /* 0x000fe200078e00ff */
[----:B------:R-:W-:Y:S01]  /*5110*/  UMOV UR43, 0x400 ;  /* 0x00000400002b7882 */ /* 0x000fe20000000000 */
[----:B------:R-:W1:Y:S01]  /*5120*/  LDC R101, c[0x0][0x370] ;  /* 0x0000dc00ff657b82 */ /* 0x000e620000000800 */
[----:B------:R-:W-:Y:S01]  /*5130*/  ULEA UR43, UR37, UR43, 0x18 ;  /* 0x0000002b252b7291 */ /* 0x000fe2000f8ec0ff */
[----:B------:R-:W-:Y:S01]  /*5140*/  LOP3.LUT P0, R4, R2, 0x80, RZ, 0xc0, !PT ;  /* 0x0000008002047812 */ /* 0x000fe2000780c0ff */
[----:B------:R-:W-:Y:S01]  /*5150*/  IMAD.MOV.U32 R44, RZ, RZ, RZ ;  /* 0x000000ffff2c7224 */ /* 0x000fe200078e00ff */
[----:B------:R-:W-:Y:S01]  /*5160*/  LOP3.LUT R47, R47, 0x600000, RZ, 0xc0, !PT ;  /* 0x006000002f2f7812 */ /* 0x000fe200078ec0ff */
[----:B------:R-:W-:Y:S01]  /*5170*/  UIADD3 UR4, UPT, UPT, UR43, 0x1200, URZ ;  /* 0x000012002b047890 */ /* 0x000fe2000fffe0ff */
[----:B------:R-:W-:Y:S01]  /*5180*/  LOP3.LUT R105, R4, 0x10, R105, 0xf8, !PT ;  /* 0x0000001004697812 */ /* 0x000fe200078ef869 */
[----:B------:R-:W-:Y:S01]  /*5190*/  IMAD.MOV.U32 R114, RZ, RZ, RZ ;  /* 0x000000ffff727224 */ /* 0x000fe200078e00ff */
[----:B------:R-:W2:Y:S01]  /*51a0*/  LDC R42, c[0x0][0xb0c] ;  /* 0x0002c300ff2a7b82 */ /* 0x000ea20000000800 */
[----:B------:R-:W3:Y:S01]  /*51b0*/  LDCU.64 UR46, c[0x0][0x348] ;  /* 0x00006900ff2e77ac */ /* 0x000ee20008000a00 */
[----:B------:R-:W-:-:S02]  /*51c0*/  LOP3.LUT R105, R105, 0xf60, R2, 0xf8, !PT ;  /* 0x00000f6069697812 */ /* 0x000fc400078ef802 */
[----:B------:R-:W-:Y:S01]  /*51d0*/  MOV R111, UR4 ;  /* 0x00000004006f7c02 */ /* 0x000fe20008000f00 */
[----:B------:R-:W4:Y:S01]  /*51e0*/  LDCU.64 UR38, c[0x0][0x888] ;  /* 0x00011100ff2677ac */ /* 0x000f220008000a00 */
[----:B------:R-:W-:Y:S02]  /*51f0*/  IADD3 R2, PT, PT, R105, UR43, RZ ;  /* 0x0000002b69027c10 */ /* 0x000fe4000fffe0ff */
[----:B------:R-:W1:Y:S01]  /*5200*/  LDC R100, c[0x0][0xb20] ;  /* 0x0002c800ff647b82 */ /* 0x000e620000000800 */
[----:B------:R-:W3:Y:S01]  /*5210*/  LDS R0, [UR43+0x130] ;  /* 0x0001302bff007984 */ /* 0x000ee20008000800 */
[----:B------:R-:W-:Y:S01]  /*5220*/  UIADD3 UR42, UPT, UPT, UR43, 0x200, URZ ;  /* 0x000002002b2a7890 */ /* 0x000fe2000fffe0ff */
[C---:B------:R-:W-:Y:S01]  /*5230*/  VIADD R104, R2.reuse, 0x10 ;  /* 0x0000001002687836 */ /* 0x040fe20000000000 */
[----:B------:R-:W-:-:S04]  /*5240*/  @P0 IADD3 R104, PT, PT, R2, -0x10, RZ ;  /* 0xfffffff002680810 */ /* 0x000fc80007ffe0ff */
[----:B------:R-:W1:Y:S08]  /*5250*/  LDC R41, c[0x0][0xb30] ;  /* 0x0002cc00ff297b82 */ /* 0x000e700000000800 */
[----:B------:R-:W1:Y:S08]  /*5260*/  LDC.64 R90, c[0x0][0xb10] ;  /* 0x0002c400ff5a7b82 */ /* 0x000e700000000a00 */
[----:B------:R-:W1:Y:S08]  /*5270*/  LDC.64 R38, c[0x0][0xb18] ;  /* 0x0002c600ff267b82 */ /* 0x000e700000000a00 */
[----:B------:R-:W1:Y:S08]  /*5280*/  LDC.64 R86, c[0x0][0x888] ;  /* 0x00022200ff567b82 */ /* 0x000e700000000a00 */
[----:B------:R-:W1:Y:S01]  /*5290*/  LDC.64 R36, c[0x0][0xb28] ;  /* 0x0002ca00ff247b82 */ /* 0x000e620000000a00 */
[----:B---3--:R-:W-:-:S07]  /*52a0*/  IMAD.IADD R47, R0, 0x1, R47 ;  /* 0x00000001002f7824 */ /* 0x008fce00078e022f */
[----:B------:R-:W3:Y:S08]  /*52b0*/  LDC.64 R88, c[0x0][0x890] ;  /* 0x00022400ff587b82 */ /* 0x000ef00000000a00 */
[----:B------:R-:W1:Y:S08]  /*52c0*/  LDC.64 R84, c[0x0][0x8b0] ;  /* 0x00022c00ff547b82 */ /* 0x000e700000000a00 */
[----:B------:R-:W1:Y:S08]  /*52d0*/  LDC.64 R82, c[0x0][0x8a8] ;  /* 0x00022a00ff527b82 */ /* 0x000e700000000a00 */
[----:B--2-4-:R-:W1:Y:S02]  /*52e0*/  LDC R102, c[0x0][0x374] ;  /* 0x0000dd00ff667b82 */ /* 0x014e640000000800 */
.L_x_114:
[C---:B------:R-:W-:Y:S02]  /*52f0*/  LEA R0, R114.reuse, UR43, 0x3 ;  /* 0x0000002b72007c11 */ /* 0x040fe4000f8e18ff */
[----:B------:R-:W-:Y:S02]  /*5300*/  SHF.L.U32 R3, R109, 0x1f, RZ ;  /* 0x0000001f6d037819 */ /* 0x000fe400000006ff */
[----:B------:R-:W-:Y:S02]  /*5310*/  LEA R16, R114, UR43, 0x4 ;  /* 0x0000002b72107c11 */ /* 0x000fe4000f8e20ff */
[----:B--2---:R-:W2:Y:S02]  /*5320*/  SYNCS.PHASECHK.TRANS64.TRYWAIT P0, [R0+URZ+0x80], R3 ;  /* 0x00008003000075a7 */ /* 0x004ea400080011ff */
[----:B-12---:R-:W-:Y:S05]  /*5330*/  @!P0 BRA `(.L_x_97) ;  /* 0x0000002000cc8947 */ /* 0x006fea0003800000 */
.L_x_153:
[----:B------:R-:W4:Y:S01]  /*5340*/  LDC.64 R12, c[0x0][0xb10] ;  /* 0x0002c400ff0c7b82 */ /* 0x000f220000000a00 */
[----:B------:R-:W3:Y:S01]  /*5350*/  LDS.128 R16, [R16+0x110] ;  /* 0x0001100010107984 */ /* 0x000ee20000000c00 */
[----:B-1----:R-:W-:Y:S01]  /*5360*/  ISETP.NE.AND P1, PT, R41, 0x1, PT ;  /* 0x000000012900780c */ /* 0x002fe20003f25270 */
[----:B--2---:R-:W-:Y:S01]  /*5370*/  VIADD R0, R0, 0x90 ;  /* 0x0000009000007836 */ /* 0x004fe20000000000 */
[----:B------:R-:W-:Y:S04]  /*5380*/  ISETP.GE.AND P0, PT, R40, 0x1, PT ;  /* 0x000000012800780c */ /* 0x000fe80003f06270 */
[----:B------:R-:W1:Y:S01]  /*5390*/  LDC.64 R10, c[0x0][0xb18] ;  /* 0x0002c600ff0a7b82 */ /* 0x000e620000000a00 */
[----:B------:R-:W-:Y:S01]  /*53a0*/  PRMT R0, RZ, 0x654, R0 ;  /* 0x00000654ff007816 */ /* 0x000fe20000000000 */
[----:B------:R-:W-:Y:S01]  /*53b0*/  @!PT LDS RZ, [RZ] ;  /* 0x00000000fffff984 */ /* 0x000fe20000000800 */
[----:B------:R-:W-:Y:S01]  /*53c0*/  @!PT LDS RZ, [RZ] ;  /* 0x00000000fffff984 */ /* 0x000fe20000000800 */
[----:B------:R-:W-:Y:S01]  /*53d0*/  @!PT LDS RZ, [RZ] ;  /* 0x00000000fffff984 */ /* 0x000fe20000000800 */
[----:B------:R-:W-:Y:S01]  /*53e0*/  @!PT LDS RZ, [RZ] ;  /* 0x00000000fffff984 */ /* 0x000fe20000000800 */
[----:B------:R2:W-:Y:S06]  /*53f0*/  MEMBAR.ALL.CTA ;  /* 0x0000000000007992 */ /* 0x0005ec0000008000 */
[----:B--2---:R-:W2:Y:S01]  /*5400*/  FENCE.VIEW.ASYNC.S ;  /* 0x00000000000073c6 */ /* 0x004ea20000000000 */
[----:B------:R-:W1:Y:S08]  /*5410*/  @!P1 LDC R14, c[0x0][0xb20] ;  /* 0x0002c800ff0e9b82 */ /* 0x000e700000000800 */
[----:B------:R-:W1:Y:S01]  /*5420*/  @!P1 LDC R9, c[0x0][0xb0c] ;  /* 0x0002c300ff099b82 */ /* 0x000e620000000800 */
[----:B--2---:R2:W-:Y:S01]  /*5430*/  SYNCS.ARRIVE.TRANS64.RED.A1T0 RZ, [R0+URZ], RZ ;  /* 0x000000ff00ff79a7 */ /* 0x0045e200081004ff */
[----:B---3--:R-:W-:Y:S04]  /*5440*/  LOP3.LUT P4, RZ, R18, 0x1, RZ, 0xc0, !PT ;  /* 0x0000000112ff7812 */ /* 0x008fe8000788c0ff */
[----:B------:R-:W-:Y:S09]  /*5450*/  P2R R112, PR, RZ, 0x10 ;  /* 0x00000010ff707803 */ /* 0x000ff20000000000 */
[----:B------:R-:W-:Y:S02]  /*5460*/  @P4 MOV R45, R16 ;  /* 0x00000010002d4202 */ /* 0x000fe40000000f00 */
[----:B------:R-:W-:Y:S01]  /*5470*/  @P4 LOP3.LUT R43, R17, 0xffff, RZ, 0xc0, !PT ;  /* 0x0000ffff112b4812 */ /* 0x000fe200078ec0ff */
[----:B--2-4-:R-:W-:Y:S06]  /*5480*/  @!P0 BRA `(.L_x_98) ;  /* 0x0000000000a48947 */ /* 0x014fec0003800000 */
[----:B------:R-:W-:Y:S01]  /*5490*/  IMAD.HI.U32 R21, R102, R39, RZ ;  /* 0x0000002766157227 */ /* 0x000fe200078e00ff */
[----:B------:R-:W-:Y:S02]  /*54a0*/  ISETP.NE.AND P0, PT, R38, 0x1, PT ;  /* 0x000000012600780c */ /* 0x000fe40003f05270 */
[----:B------:R-:W-:Y:S01]  /*54b0*/  ISETP.NE.AND P2, PT, R40, 0x1, PT ;  /* 0x000000012800780c */ /* 0x000fe20003f45270 */
[----:B------:R-:W-:Y:S01]  /*54c0*/  IMAD.HI.U32 R20, R101, R90, RZ ;  /* 0x0000005a65147227 */ /* 0x000fe200078e00ff */
[----:B------:R-:W-:Y:S02]  /*54d0*/  SHF.R.U32.HI R21, RZ, R100, R21 ;  /* 0x00000064ff157219 */ /* 0x000fe40000011615 */
[----:B------:R-:W-:Y:S01]  /*54e0*/  ISETP.NE.AND P3, PT, R42, 0x1, PT ;  /* 0x000000012a00780c */ /* 0x000fe20003f65270 */
[----:B------:R-:W-:Y:S01]  /*54f0*/  IMAD.HI.U32 R24, R45, R90, RZ ;  /* 0x0000005a2d187227 */ /* 0x000fe200078e00ff */
[----:B------:R-:W-:Y:S02]  /*5500*/  SHF.R.U32.HI R20, RZ, R91, R20 ;  /* 0x0000005bff147219 */ /* 0x000fe40000011614 */
[----:B------:R-:W-:Y:S01]  /*5510*/  SEL R3, R102, R21, !P0 ;  /* 0x0000001566037207 */ /* 0x000fe20004000000 */
[----:B------:R-:W-:Y:S01]  /*5520*/  IMAD.HI.U32 R21, R43, R39, RZ ;  /* 0x000000272b157227 */ /* 0x000fe200078e00ff */
[----:B------:R-:W-:Y:S02]  /*5530*/  SEL R7, R101, R20, !P3 ;  /* 0x0000001465077207 */ /* 0x000fe40005800000 */
[----:B------:R-:W-:Y:S01]  /*5540*/  SHF.R.U32.HI R24, RZ, R91, R24 ;  /* 0x0000005bff187219 */ /* 0x000fe20000011618 */
[-C--:B------:R-:W-:Y:S04]  /*5550*/  IMAD.HI.U32 R20, R3, R36.reuse, RZ ;  /* 0x0000002403147227 */ /* 0x080fe800078e00ff */
[----:B------:R-:W-:Y:S01]  /*5560*/  IMAD.HI.U32 R22, R7, R36, RZ ;  /* 0x0000002407167227 */ /* 0x000fe200078e00ff */
[-C--:B------:R-:W-:Y:S02]  /*5570*/  @P2 SHF.R.U32.HI R3, RZ, R37.reuse, R20 ;  /* 0x00000025ff032219 */ /* 0x080fe40000011614 */
[----:B------:R-:W-:Y:S02]  /*5580*/  SHF.R.U32.HI R20, RZ, R100, R21 ;  /* 0x00000064ff147219 */ /* 0x000fe40000011615 */
[----:B------:R-:W-:Y:S01]  /*5590*/  @P2 SHF.R.U32.HI R7, RZ, R37, R22 ;  /* 0x00000025ff072219 */ /* 0x000fe20000011616 */
[C---:B------:R-:W-:Y:S01]  /*55a0*/  IMAD R2, R40.reuse, R3, RZ ;  /* 0x0000000328027224 */ /* 0x040fe200078e02ff */
[----:B------:R-:W-:Y:S02]  /*55b0*/  SEL R5, R43, R20, !P0 ;  /* 0x000000142b057207 */ /* 0x000fe40004000000 */
[----:B------:R-:W-:Y:S01]  /*55c0*/  SEL R3, R45, R24, !P3 ;  /* 0x000000182d037207 */ /* 0x000fe20005800000 */
[----:B------:R-:W-:Y:S01]  /*55d0*/  IMAD R4, R40, R7, RZ ;  /* 0x0000000728047224 */ /* 0x000fe200078e02ff */
[C---:B------:R-:W-:Y:S01]  /*55e0*/  ISETP.GE.AND P0, PT, R5.reuse, R2, PT ;  /* 0x000000020500720c */ /* 0x040fe20003f06270 */
[----:B------:R-:W-:Y:S03]  /*55f0*/  IMAD.HI.U32 R6, R5, R36, RZ ;  /* 0x0000002405067227 */ /* 0x000fe600078e00ff */
[----:B------:R-:W-:Y:S01]  /*5600*/  ISETP.GE.OR P0, PT, R3, R4, P0 ;  /* 0x000000040300720c */ /* 0x000fe20000706670 */
[----:B------:R-:W-:Y:S01]  /*5610*/  IMAD.MOV R4, RZ, RZ, -R3 ;  /* 0x000000ffff047224 */ /* 0x000fe200078e0a03 */
[-C--:B------:R-:W-:Y:S03]  /*5620*/  SHF.R.U32.HI R6, RZ, R37.reuse, R6 ;  /* 0x00000025ff067219 */ /* 0x080fe60000011606 */
[----:B------:R-:W-:Y:S01]  /*5630*/  IMAD R45, R42, R4, R45 ;  /* 0x000000042a2d7224 */ /* 0x000fe200078e022d */
[----:B------:R-:W-:Y:S05]  /*5640*/  SEL R15, R5, R6, !P2 ;  /* 0x00000006050f7207 */ /* 0x000fea0005000000 */
[----:B------:R-:W-:Y:S02]  /*5650*/  IMAD.MOV R6, RZ, RZ, -R15 ;  /* 0x000000ffff067224 */ /* 0x000fe400078e0a0f */
[C---:B------:R-:W-:Y:S04]  /*5660*/  @!P0 IMAD.HI.U32 R2, R3.reuse, R36, RZ ;  /* 0x0000002403028227 */ /* 0x040fe800078e00ff */
[----:B------:R-:W-:Y:S01]  /*5670*/  IMAD R6, R40, R6, R5 ;  /* 0x0000000628067224 */ /* 0x000fe200078e0205 */
[----:B------:R-:W-:Y:S04]  /*5680*/  @!P0 SHF.R.U32.HI R2, RZ, R37, R2 ;  /* 0x00000025ff028219 */ /* 0x000fe80000011602 */
[----:B------:R-:W-:Y:S02]  /*5690*/  @!P0 SEL R0, R3, R2, !P2 ;  /* 0x0000000203008207 */ /* 0x000fe40005000000 */
[----:B------:R-:W-:Y:S02]  /*56a0*/  IADD3 R2, PT, PT, -R5, RZ, RZ ;  /* 0x000000ff05027210 */ /* 0x000fe40007ffe1ff */
[----:B------:R-:W-:Y:S01]  /*56b0*/  @!P0 IADD3 R8, PT, PT, R15, -R0, RZ ;  /* 0x800000000f088210 */ /* 0x000fe20007ffe0ff */
[----:B------:R-:W-:Y:S02]  /*56c0*/  @!P0 IMAD R0, R7, R6, R0 ;  /* 0x0000000607008224 */ /* 0x000fe400078e0200 */
[----:B------:R-:W-:Y:S02]  /*56d0*/  IMAD R43, R38, R2, R43 ;  /* 0x00000002262b7224 */ /* 0x000fe400078e022b */
[----:B------:R-:W-:Y:S02]  /*56e0*/  @!P0 IMAD R5, R8, R40, R3 ;  /* 0x0000002808058224 */ /* 0x000fe400078e0203 */
[----:B------:R-:W-:Y:S04]  /*56f0*/  @!P0 IMAD.MOV.U32 R3, RZ, RZ, R0 ;  /* 0x000000ffff038224 */ /* 0x000fe800078e0000 */
[----:B------:R-:W-:Y:S02]  /*5700*/  IMAD R45, R3, R42, R45 ;  /* 0x0000002a032d7224 */ /* 0x000fe400078e022d */
[----:B------:R-:W-:Y:S07]  /*5710*/  IMAD R43, R5, R38, R43 ;  /* 0x00000026052b7224 */ /* 0x000fee00078e022b */
.L_x_98:
[----:B------:R-:W-:Y:S01]  /*5720*/  @!P1 IMAD.HI.U32 R0, R45, R12, RZ ;  /* 0x0000000c2d009227 */ /* 0x000fe200078e00ff */
[----:B-1----:R-:W-:Y:S01]  /*5730*/  @!P1 ISETP.NE.AND P0, PT, R10, 0x1, PT ;  /* 0x000000010a00980c */ /* 0x002fe20003f05270 */
[----:B------:R-:W-:Y:S01]  /*5740*/  ULOP3.LUT UP0, URZ, UR42, 0x90, URZ, 0xc0, !UPT ;  /* 0x000000902aff7892 */ /* 0x000fe2000f80c0ff */
[----:B------:R-:W-:Y:S01]  /*5750*/  @!P1 ISETP.NE.AND P2, PT, R9, 0x1, PT ;  /* 0x000000010900980c */ /* 0x000fe20003f45270 */
[----:B------:R-:W-:Y:S01]  /*5760*/  @!P1 IMAD.HI.U32 R3, R43, R11, RZ ;  /* 0x0000000b2b039227 */ /* 0x000fe200078e00ff */
[----:B------:R-:W-:Y:S02]  /*5770*/  @!P1 SHF.R.U32.HI R0, RZ, R13, R0 ;  /* 0x0000000dff009219 */ /* 0x000fe40000011600 */
[----:B------:R-:W-:Y:S01]  /*5780*/  @P4 SHF.R.U32.HI R107, RZ, 0x10, R17 ;  /* 0x00000010ff6b4819 */ /* 0x000fe20000011611 */
[----:B------:R-:W-:Y:S01]  /*5790*/  VIADD R114, R114, 0x1 ;  /* 0x0000000172727836 */ /* 0x000fe20000000000 */
[----:B------:R-:W-:Y:S02]  /*57a0*/  @!P1 SHF.R.U32.HI R2, RZ, R14, R3 ;  /* 0x0000000eff029219 */ /* 0x000fe40000011603 */
[----:B------:R-:W-:Y:S02]  /*57b0*/  @!P1 SEL R3, R45, R0, !P2 ;  /* 0x000000002d039207 */ /* 0x000fe40005000000 */
[----:B------:R-:W-:Y:S05]  /*57c0*/  @!P1 SEL R2, R43, R2, !P0 ;  /* 0x000000022b029207 */ /* 0x000fea0004000000 */
[----:B------:R-:W-:Y:S02]  /*57d0*/  @!P1 IMAD.IADD R0, R2, 0x1, -R3 ;  /* 0x0000000102009824 */ /* 0x000fe400078e0a03 */
[----:B------:R-:W-:Y:S02]  /*57e0*/  @!P1 IMAD.IADD R2, R3, 0x1, -R2 ;  /* 0x0000000103029824 */ /* 0x000fe400078e0a02 */
[----:B------:R-:W-:Y:S02]  /*57f0*/  @!P1 IMAD R45, R0, R9, R45 ;  /* 0x00000009002d9224 */ /* 0x000fe400078e022d */
[----:B------:R-:W-:Y:S01]  /*5800*/  @!P1 IMAD R43, R2, R10, R43 ;  /* 0x0000000a022b9224 */ /* 0x000fe200078e022b */
[----:B------:R-:W-:Y:S06]  /*5810*/  BRA.U !UP0, `(.L_x_99) ;  /* 0x0000000108407547 */ /* 0x000fec000b800000 */
[----:B------:R-:W1:Y:S01]  /*5820*/  LDCU.64 UR8, c[0x4][0x80] ;  /* 0x01001000ff0877ac */ /* 0x000e620008000a00 */
[----:B------:R-:W-:Y:S01]  /*5830*/  MOV R3, 0x0 ;  /* 0x0000000000037802 */ /* 0x000fe20000000f00 */
[----:B------:R-:W-:Y:S02]  /*5840*/  HFMA2 R12, -RZ, RZ, 0, 5.9604644775390625e-08 ;  /* 0x00000001ff0c7431 */ /* 0x000fe400000001ff */
[----:B------:R-:W-:Y:S02]  /*5850*/  IMAD.MOV.U32 R8, RZ, RZ, 0x70 ;  /* 0x00000070ff087424 */ /* 0x000fe400078e00ff */
[----:B------:R-:W-:Y:S01]  /*5860*/  IMAD.MOV.U32 R13, RZ, RZ, RZ ;  /* 0x000000ffff0d7224 */ /* 0x000fe200078e00ff */
[----:B------:R-:W2:Y:S01]  /*5870*/  LDCU.64 UR6, c[0x4][0x88] ;  /* 0x01001100ff0677ac */ /* 0x000ea20008000a00 */
[----:B------:R-:W3:Y:S01]  /*5880*/  LDC.64 R2, c[0x4][R3] ;  /* 0x0100000003027b82 */ /* 0x000ee20000000a00 */
[----:B------:R-:W4:Y:S01]  /*5890*/  LDCU.64 UR4, c[0x4][0x8] ;  /* 0x01000100ff0477ac */ /* 0x000f220008000a00 */
[----:B-1----:R-:W-:Y:S01]  /*58a0*/  MOV R5, UR9 ;  /* 0x0000000900057c02 */ /* 0x002fe20008000f00 */
[----:B------:R-:W-:Y:S01]  /*58b0*/  IMAD.U32 R4, RZ, RZ, UR8 ;  /* 0x00000008ff047e24 */ /* 0x000fe2000f8e00ff */
[----:B--2---:R-:W-:Y:S01]  /*58c0*/  MOV R7, UR7 ;  /* 0x0000000700077c02 */ /* 0x004fe20008000f00 */
[----:B------:R-:W-:Y:S01]  /*58d0*/  IMAD.U32 R6, RZ, RZ, UR6 ;  /* 0x00000006ff067e24 */ /* 0x000fe2000f8e00ff */
[----:B----4-:R-:W-:Y:S01]  /*58e0*/  MOV R11, UR5 ;  /* 0x00000005000b7c02 */ /* 0x010fe20008000f00 */
[----:B------:R-:W-:Y:S02]  /*58f0*/  IMAD.U32 R10, RZ, RZ, UR4 ;  /* 0x00000004ff0a7e24 */ /* 0x000fe4000f8e00ff */
[----:B------:R-:W-:Y:S07]  /*5900*/  LEPC R20, `(.L_x_99) ;  /* 0x000000001014794e */ /* 0x000fee0000000000 */
[----:B---3-5:R-:W-:Y:S05]  /*5910*/  CALL.ABS.NOINC R2 ;  /* 0x0000000002007343 */ /* 0x028fea0003c00000 */
.L_x_99:
[----:B------:R-:W-:Y:S01]  /*5920*/  LOP3.LUT P0, RZ, R111, 0x90, RZ, 0xc0, !PT ;  /* 0x000000906fff7812 */ /* 0x000fe2000780c0ff */
[----:B------:R-:W-:Y:S11]  /*5930*/  BSSY.RECONVERGENT B6, `(.L_x_100) ;  /* 0x0000013000067945 */ /* 0x000ff60003800200 */
[----:B------:R-:W-:Y:S01]  /*5940*/  @!UPT UIADD3 URZ, UPT, UPT, URZ, URZ, URZ ;  /* 0x000000fffffff290 */ /* 0x000fe2000fffe0ff */
[----:B------:R-:W-:Y:S05]  /*5950*/  @!P0 BRA `(.L_x_101) ;  /* 0x0000000000408947 */ /* 0x000fea0003800000 */
        /* <DEDUP_REMOVED lines=16> */
.L_x_101:
[----:B------:R-:W-:Y:S05]  /*5a60*/  BSYNC.RECONVERGENT B6 ;  /* 0x0000000000067941 */ /* 0x000fea0003800200 */
.L_x_100:
[----:B------:R-:W-:Y:S01]  /*5a70*/  ISETP.NE.U32.AND P3, PT, R88, RZ, PT ;  /* 0x000000ff5800720c */ /* 0x000fe20003f65070 */
[----:B------:R-:W-:Y:S01]  /*5a80*/  UISETP.NE.AND UP1, UPT, UR44, URZ, UPT ;  /* 0x000000ff2c00728c */ /* 0x000fe2000bf25270 */
[----:B------:R-:W-:Y:S02]  /*5a90*/  ISETP.NE.U32.AND P4, PT, R84, RZ, PT ;  /* 0x000000ff5400720c */ /* 0x000fe40003f85070 */
[----:B------:R-:W-:Y:S02]  /*5aa0*/  ISETP.NE.AND.EX P3, PT, R89, RZ, PT, P3 ;  /* 0x000000ff5900720c */ /* 0x000fe40003f65330 */
[----:B------:R-:W-:Y:S02]  /*5ab0*/  PLOP3.LUT P1, PT, PT, PT, PT, 0x8, 0x80 ;  /* 0x000000000080781c */ /* 0x000fe40003f2e170 */
[----:B------:R-:W-:Y:S02]  /*5ac0*/  PLOP3.LUT P0, PT, PT, PT, UP1, 0x80, 0x8 ;  /* 0x000000000008781c */ /* 0x000fe40003f0f018 */
[----:B------:R-:W-:Y:S02]  /*5ad0*/  ISETP.NE.AND.EX P4, PT, R85, RZ, PT, P4 ;  /* 0x000000ff5500720c */ /* 0x000fe40003f85340 */
[----:B------:R-:W1:Y:S09]  /*5ae0*/  @UP1 LDCU.64 UR4, c[0x0][0x888] ;  /* 0x00011100ff0417ac */ /* 0x000e720008000a00 */
[----:B------:R-:W-:Y:S01]  /*5af0*/  @P0 PLOP3.LUT P1, PT, P3, PT, PT, 0x80, 0x8 ;  /* 0x000000000008081c */ /* 0x000fe20001f2f070 */
[----:B-1----:R-:W-:Y:S04]  /*5b00*/  @UP1 UISETP.NE.U32.AND UP0, UPT, UR4, URZ, UPT ;  /* 0x000000ff0400128c */ /* 0x002fe8000bf05070 */
[----:B------:R-:W-:Y:S04]  /*5b10*/  @UP1 UISETP.NE.AND.EX UP0, UPT, UR5, URZ, UPT, UP0 ;  /* 0x000000ff0500128c */ /* 0x000fe8000bf05300 */
[----:B------:R-:W-:Y:S01]  /*5b20*/  @UP1 USEL UR4, URZ, 0xffffffff, UP0 ;  /* 0xffffffffff041887 */ /* 0x000fe20008000000 */
[----:B------:R-:W-:Y:S11]  /*5b30*/  @!P3 BRA `(.L_x_102) ;  /* 0x00000000002cb947 */ /* 0x000ff60003800000 */
[----:B------:R-:W-:Y:S01]  /*5b40*/  ISETP.NE.U32.AND P2, PT, R86, RZ, PT ;  /* 0x000000ff5600720c */ /* 0x000fe20003f45070 */
[----:B------:R-:W-:Y:S03]  /*5b50*/  IMAD.MOV.U32 R99, RZ, RZ, 0x1 ;  /* 0x00000001ff637424 */ /* 0x000fe600078e00ff */
[----:B------:R-:W-:Y:S11]  /*5b60*/  ISETP.NE.AND.EX P2, PT, R87, RZ, PT, P2 ;  /* 0x000000ff5700720c */ /* 0x000ff60003f45320 */
[----:B------:R-:W-:Y:S02]  /*5b70*/  @!UPT UIADD3 URZ, UPT, UPT, URZ, URZ, URZ ;  /* 0x000000fffffff290 */ /* 0x000fe4000fffe0ff */
[----:B------:R-:W1:Y:S01]  /*5b80*/  @P2 LDC.64 R2, c[0x0][0x888] ;  /* 0x00022200ff022b82 */ /* 0x000e620000000a00 */
[----:B------:R-:W-:Y:S04]  /*5b90*/  @P2 IMAD R0, R88, UR36, RZ ;  /* 0x0000002458002c24 */ /* 0x000fe8000f8e02ff */
[----:B-1----:R-:W-:Y:S04]  /*5ba0*/  @P2 IMAD.WIDE R2, R0, 0x4, R2 ;  /* 0x0000000400022825 */ /* 0x002fe800078e0202 */
[----:B------:R-:W-:Y:S01]  /*5bb0*/  HFMA2 R0, -RZ, RZ, 0, 5.9604644775390625e-08 ;  /* 0x00000001ff007431 */ /* 0x000fe200000001ff */
[----:B-----5:R1:W5:Y:S04]  /*5bc0*/  @P2 LDG.E R48, desc[UR40][R2.64] ;  /* 0x0000002802302981 */ /* 0x020368000c1e1900 */
[----:B------:R-:W-:Y:S01]  /*5bd0*/  @!P2 PRMT R99, R0, 0x7610, R99 ;  /* 0x000076100063a816 */ /* 0x000fe20000000063 */
[----:B-1----:R-:W2:Y:S06]  /*5be0*/  @!P2 LDC R48, c[0x0][0x880] ;  /* 0x00022000ff30ab82 */ /* 0x002eac0000000800 */
.L_x_102:
[----:B------:R-:W-:Y:S05]  /*5bf0*/  @!P4 BRA `(.L_x_103) ;  /* 0x000000000020c947 */ /* 0x000fea0003800000 */
[----:B------:R-:W-:Y:S04]  /*5c00*/  ISETP.NE.U32.AND P2, PT, R82, RZ, PT ;  /* 0x000000ff5200720c */ /* 0x000fe80003f45070 */
[----:B------:R-:W-:Y:S11]  /*5c10*/  ISETP.NE.AND.EX P2, PT, R83, RZ, PT, P2 ;  /* 0x000000ff5300720c */ /* 0x000ff60003f45320 */
[----:B------:R-:W-:Y:S02]  /*5c20*/  @!UPT UIADD3 URZ, UPT, UPT, URZ, URZ, URZ ;  /* 0x000000fffffff290 */ /* 0x000fe4000fffe0ff */
[----:B------:R-:W1:Y:S01]  /*5c30*/  @P2 LDC.64 R2, c[0x0][0x8a8] ;  /* 0x00022a00ff022b82 */ /* 0x000e620000000a00 */
[----:B------:R-:W-:Y:S04]  /*5c40*/  @P2 IMAD R0, R84, UR36, RZ ;  /* 0x0000002454002c24 */ /* 0x000fe8000f8e02ff */
[----:B-1----:R-:W-:Y:S05]  /*5c50*/  @P2 IMAD.WIDE R2, R0, 0x4, R2 ;  /* 0x0000000400022825 */ /* 0x002fea00078e0202 */
[----:B-----5:R1:W5:Y:S02]  /*5c60*/  @P2 LDG.E R46, desc[UR40][R2.64] ;  /* 0x00000028022e2981 */ /* 0x020364000c1e1900 */
[----:B-1----:R-:W3:Y:S02]  /*5c70*/  @!P2 LDC R46, c[0x0][0x8a0] ;  /* 0x00022800ff2eab82 */ /* 0x002ee40000000800 */
.L_x_103:
[----:B--2--5:R-:W-:Y:S01]  /*5c80*/  @P0 ISETP.NE.AND P4, PT, R48, RZ, PT ;  /* 0x000000ff3000020c */ /* 0x024fe20003f85270 */
[----:B------:R-:W-:Y:S01]  /*5c90*/  IMAD.U32 R0, RZ, RZ, UR4 ;  /* 0x00000004ff007e24 */ /* 0x000fe2000f8e00ff */
[----:B------:R-:W-:Y:S01]  /*5ca0*/  @P0 LOP3.LUT P2, RZ, R99, 0xff, RZ, 0xc0, !PT ;  /* 0x000000ff63ff0812 */ /* 0x000fe2000784c0ff */
[----:B------:R-:W-:Y:S01]  /*5cb0*/  BSSY B1, `(.L_x_104) ;  /* 0x0000034000017945 */ /* 0x000fe20003800000 */
[----:B------:R-:W-:Y:S01]  /*5cc0*/  @P0 SEL R3, RZ, 0xffffffff, P4 ;  /* 0xffffffffff030807 */ /* 0x000fe20002000000 */
[C---:B------:R-:W-:Y:S01]  /*5cd0*/  IMAD R32, R44.reuse, 0x20, R47 ;  /* 0x000000202c207824 */ /* 0x040fe200078e022f */
[----:B------:R-:W-:Y:S02]  /*5ce0*/  LEA R113, R44, UR43, 0x3 ;  /* 0x0000002b2c717c11 */ /* 0x000fe4000f8e18ff */
[----:B------:R-:W-:Y:S02]  /*5cf0*/  CS2R R58, SRZ ;  /* 0x00000000003a7805 */ /* 0x000fe4000001ff00 */
[----:B------:R-:W-:Y:S02]  /*5d00*/  @P1 SEL R3, R0, R3, !P2 ;  /* 0x0000000300031207 */ /* 0x000fe40005000000 */
[----:B------:R-:W-:Y:S02]  /*5d10*/  CS2R R56, SRZ ;  /* 0x0000000000387805 */ /* 0x000fe4000001ff00 */
[----:B------:R-:W-:Y:S02]  /*5d20*/  SHF.L.U32 R2, R110, 0x1f, RZ ;  /* 0x0000001f6e027819 */ /* 0x000fe400000006ff */
[----:B------:R-:W-:Y:S02]  /*5d30*/  CS2R R54, SRZ ;  /* 0x0000000000367805 */ /* 0x000fe4000001ff00 */
[----:B------:R-:W-:Y:S02]  /*5d40*/  @P0 LOP3.LUT R3, R3, 0x1, RZ, 0xc0, !PT ;  /* 0x0000000103030812 */ /* 0x000fe400078ec0ff */
[----:B------:R-:W-:Y:S02]  /*5d50*/  CS2R R52, SRZ ;  /* 0x0000000000347805 */ /* 0x000fe4000001ff00 */
[----:B------:R-:W-:Y:S02]  /*5d60*/  PLOP3.LUT P5, PT, PT, PT, PT, 0x8, 0x80 ;  /* 0x000000000080781c */ /* 0x000fe40003fae170 */
[----:B------:R-:W-:Y:S11]  /*5d70*/  ISETP.NE.U32.OR P1, PT, R3, 0x1, !P0 ;  /* 0x000000010300780c */ /* 0x000ff60004725470 */
[----:B------:R-:W-:Y:S02]  /*5d80*/  @!UPT UIADD3 URZ, UPT, UPT, URZ, URZ, URZ ;  /* 0x000000fffffff290 */ /* 0x000fe4000fffe0ff */
[----:B------:R-:W-:Y:S04]  /*5d90*/  @P1 SHF.L.U32 R4, R108, 0x1f, RZ ;  /* 0x0000001f6c041819 */ /* 0x000fe800000006ff */
[----:B------:R-:W1:Y:S01]  /*5da0*/  @P1 SYNCS.PHASECHK.TRANS64.TRYWAIT P0, [UR43+0x60], R4 ;  /* 0x00006004ff0015a7 */ /* 0x000e62000800112b */
[----:B------:R2:W4:Y:S01]  /*5db0*/  SYNCS.PHASECHK.TRANS64.TRYWAIT P4, [R113+URZ+0xa0], R2 ;  /* 0x0000a002710075a7 */ /* 0x00052200080811ff */
[----:B-1----:R-:W-:Y:S01]  /*5dc0*/  @P1 PLOP3.LUT P5, PT, P0, PT, PT, 0x8, 0x80 ;  /* 0x000000000080181c */ /* 0x002fe200007ae170 */
[----:B------:R-:W-:Y:S01]  /*5dd0*/  @!UPT UIADD3 URZ, UPT, UPT, URZ, URZ, URZ ;  /* 0x000000fffffff290 */ /* 0x000fe2000fffe0ff */
[----:B--2-4-:R-:W-:Y:S11]  /*5de0*/  @!P1 BRA `(.L_x_105) ;  /* 0x0000000000809947 */ /* 0x014ff60003800000 */
[----:B------:R-:W-:Y:S01]  /*5df0*/  ISETP.NE.U32.AND P0, PT, RZ, UR38, PT ;  /* 0x00000026ff007c0c */ /* 0x000fe2000bf05070 */
[----:B------:R-:W-:Y:S01]  /*5e00*/  BSSY B0, `(.L_x_106) ;  /* 0x0000012000007945 */ /* 0x000fe20003800000 */
[----:B------:R-:W-:Y:S02]  /*5e10*/  ISETP.NE.AND P2, PT, R48, RZ, PT ;  /* 0x000000ff3000720c */ /* 0x000fe40003f45270 */
[----:B------:R-:W-:Y:S02]  /*5e20*/  CS2R R54, SRZ ;  /* 0x0000000000367805 */ /* 0x000fe4000001ff00 */
[----:B------:R-:W-:Y:S02]  /*5e30*/  ISETP.NE.AND.EX P0, PT, RZ, UR39, PT, P0 ;  /* 0x00000027ff007c0c */ /* 0x000fe4000bf05300 */
[----:B------:R-:W-:Y:S02]  /*5e40*/  CS2R R52, SRZ ;  /* 0x0000000000347805 */ /* 0x000fe4000001ff00 */
[----:B------:R-:W-:Y:S02]  /*5e50*/  LOP3.LUT P1, RZ, R99, 0xff, RZ, 0xc0, !PT ;  /* 0x000000ff63ff7812 */ /* 0x000fe4000782c0ff */
[----:B------:R-:W-:Y:S02]  /*5e60*/  CS2R R58, SRZ ;  /* 0x00000000003a7805 */ /* 0x000fe4000001ff00 */
[----:B------:R-:W-:Y:S02]  /*5e70*/  SEL R0, RZ, 0xffffffff, P2 ;  /* 0xffffffffff007807 */ /* 0x000fe40001000000 */
[----:B------:R-:W-:Y:S02]  /*5e80*/  CS2R R56, SRZ ;  /* 0x0000000000387805 */ /* 0x000fe4000001ff00 */
[----:B------:R-:W-:Y:S04]  /*5e90*/  SEL R3, RZ, 0xffffffff, P0 ;  /* 0xffffffffff037807 */ /* 0x000fe80000000000 */
[----:B------:R-:W-:Y:S04]  /*5ea0*/  @P3 SEL R0, R3, R0, !P1 ;  /* 0x0000000003003207 */ /* 0x000fe80004800000 */
[----:B------:R-:W-:Y:S04]  /*5eb0*/  LOP3.LUT R0, R0, 0x1, RZ, 0xc0, !PT ;  /* 0x0000000100007812 */ /* 0x000fe800078ec0ff */
[----:B------:R-:W-:Y:S01]  /*5ec0*/  ISETP.NE.U32.AND P0, PT, R0, 0x1, PT ;  /* 0x000000010000780c */ /* 0x000fe20003f05070 */
[----:B------:R-:W-:Y:S01]  /*5ed0*/  @!UPT UIADD3 URZ, UPT, UPT, URZ, URZ, URZ ;  /* 0x000000fffffff290 */ /* 0x000fe2000fffe0ff */
[----:B------:R-:W-:Y:S11]  /*5ee0*/  @!P5 BRA `(.L_x_107) ;  /* 0x00000000000cd947 */ /* 0x000ff60003800000 */
[----:B------:R-:W-:Y:S04]  /*5ef0*/  SHF.L.U32 R3, R108, 0x1f, RZ ;  /* 0x0000001f6c037819 */ /* 0x000fe800000006ff */
[----:B------:R-:W1:Y:S02]  /*5f00*/  SYNCS.PHASECHK.TRANS64.TRYWAIT P1, [UR43+0x60], R3 ;  /* 0x00006003ff0075a7 */ /* 0x000e64000802112b */
[----:B-1----:R-:W-:Y:S05]  /*5f10*/  @!P1 BRA `(.L_x_108) ;  /* 0x0000001400e89947 */ /* 0x002fea0003800000 */
.L_x_107:
[----:B------:R-:W-:Y:S05]  /*5f20*/  BSYNC B0 ;  /* 0x0000000000007941 */ /* 0x000fea0003800000 */
.L_x_106:
[----:B------:R2:W4:Y:S01]  /*5f30*/  @P0 LDS.128 R52, [R105+UR43+0x200] ;  /* 0x0002002b69340984 */ /* 0x0005220008000c00 */
[----:B------:R-:W-:Y:S01]  /*5f40*/  UIADD3 UR4, UPT, UPT, UR43, 0x68, URZ ;  /* 0x000000682b047890 */ /* 0x000fe2000fffe0ff */
[----:B------:R-:W-:Y:S02]  /*5f50*/  LOP3.LUT R108, R108, 0x1, RZ, 0x3c, !PT ;  /* 0x000000016c6c7812 */ /* 0x000fe400078e3cff */
[----:B------:R2:W1:Y:S01]  /*5f60*/  @P0 LDS.128 R56, [R104+0x200] ;  /* 0x0002000068380984 */ /* 0x0004620000000c00 */
[----:B------:R-:W-:Y:S01]  /*5f70*/  UPRMT UR4, UR37, 0x654, UR4 ;  /* 0x0000065425047896 */ /* 0x000fe20008000004 */
[----:B------:R-:W-:Y:S01]  /*5f80*/  @!PT LDS RZ, [RZ] ;  /* 0x00000000fffff984 */ /* 0x000fe20000000800 */
[----:B------:R-:W-:Y:S01]  /*5f90*/  @!PT LDS RZ, [RZ] ;  /* 0x00000000fffff984 */ /* 0x000fe20000000800 */
[----:B------:R-:W-:Y:S01]  /*5fa0*/  @!PT LDS RZ, [RZ] ;  /* 0x00000000fffff984 */ /* 0x000fe20000000800 */
[----:B------:R-:W-:Y:S01]  /*5fb0*/  @!PT LDS RZ, [RZ] ;  /* 0x00000000fffff984 */ /* 0x000fe20000000800 */
[----:B------:R5:W-:Y:S06]  /*5fc0*/  MEMBAR.ALL.CTA ;  /* 0x0000000000007992 */ /* 0x000bec0000008000 */
[----:B-----5:R-:W5:Y:S02]  /*5fd0*/  FENCE.VIEW.ASYNC.S ;  /* 0x00000000000073c6 */ /* 0x020f640000000000 */
[----:B-----5:R-:W-:Y:S03]  /*5fe0*/  SYNCS.ARRIVE.TRANS64.RED.A1T0 RZ, [UR4], RZ ;  /* 0x000000ffffff79a7 */ /* 0x020fe60008100404 */
.L_x_105:
[----:B------:R-:W-:Y:S05]  /*5ff0*/  BSYNC B1 ;  /* 0x0000000000017941 */ /* 0x000fea0003800000 */
.L_x_104:
[----:B-1----:R-:W-:Y:S04]  /*6000*/  SHF.R.U32.HI R3, RZ, 0x15, R32 ;  /* 0x00000015ff037819 */ /* 0x002fe80000011620 */
[----:B------:R-:W-:Y:S01]  /*6010*/  LOP3.LUT P0, RZ, R3, 0x3, R106, 0x48, !PT ;  /* 0x0000000303ff7812 */ /* 0x000fe2000780486a */
[----:B------:R-:W-:Y:S01]  /*6020*/  @!UPT UIADD3 URZ, UPT, UPT, URZ, URZ, URZ ;  /* 0x000000fffffff290 */ /* 0x000fe2000fffe0ff */
[----:B------:R-:W-:Y:S11]  /*6030*/  @P4 BRA `(.L_x_109) ;  /* 0x0000000000084947 */ /* 0x000ff60003800000 */
[----:B------:R-:W1:Y:S02]  /*6040*/  SYNCS.PHASECHK.TRANS64.TRYWAIT P1, [R113+URZ+0xa0], R2 ;  /* 0x0000a002710075a7 */ /* 0x000e6400080211ff */
[----:B-1----:R-:W-:Y:S05]  /*6050*/  @!P1 BRA `(.L_x_110) ;  /* 0x0000001400b09947 */ /* 0x002fea0003800000 */
.L_x_109:
[----:B------:R-:W-:Y:S05]  /*6060*/  @!P0 BRA `(.L_x_111) ;  /* 0x0000000000408947 */ /* 0x000fea0003800000 */
[----:B------:R-:W1:Y:S01]  /*6070*/  LDCU.64 UR8, c[0x4][0x70] ;  /* 0x01000e00ff0877ac */ /* 0x000e620008000a00 */
[----:B------:R-:W-:Y:S01]  /*6080*/  MOV R3, 0x0 ;  /* 0x0000000000037802 */ /* 0x000fe20000000f00 */
[----:B------:R-:W-:Y:S02]  /*6090*/  HFMA2 R12, -RZ, RZ, 0, 5.9604644775390625e-08 ;  /* 0x00000001ff0c7431 */ /* 0x000fe400000001ff */
[----:B------:R-:W-:Y:S02]  /*60a0*/  IMAD.MOV.U32 R8, RZ, RZ, 0x192 ;  /* 0x00000192ff087424 */ /* 0x000fe400078e00ff */
[----:B------:R-:W-:Y:S01]  /*60b0*/  IMAD.MOV.U32 R13, RZ, RZ, RZ ;  /* 0x000000ffff0d7224 */ /* 0x000fe200078e00ff */
[----:B------:R-:W5:Y:S01]  /*60c0*/  LDCU.64 UR6, c[0x4][0x78] ;  /* 0x01000f00ff0677ac */ /* 0x000f620008000a00 */
[----:B------:R-:W2:Y:S01]  /*60d0*/  LDC.64 R2, c[0x4][R3] ;  /* 0x0100000003027b82 */ /* 0x000ea20000000a00 */
[----:B------:R-:W3:Y:S01]  /*60e0*/  LDCU.64 UR4, c[0x4][0x10] ;  /* 0x01000200ff0477ac */ /* 0x000ee20008000a00 */
[----:B-1----:R-:W-:Y:S01]  /*60f0*/  MOV R5, UR9 ;  /* 0x0000000900057c02 */ /* 0x002fe20008000f00 */
[----:B------:R-:W-:Y:S01]  /*6100*/  IMAD.U32 R4, RZ, RZ, UR8 ;  /* 0x00000008ff047e24 */ /* 0x000fe2000f8e00ff */
[----:B-----5:R-:W-:Y:S01]  /*6110*/  MOV R7, UR7 ;  /* 0x0000000700077c02 */ /* 0x020fe20008000f00 */
[----:B------:R-:W-:Y:S01]  /*6120*/  IMAD.U32 R6, RZ, RZ, UR6 ;  /* 0x00000006ff067e24 */ /* 0x000fe2000f8e00ff */
[----:B---3--:R-:W-:Y:S01]  /*6130*/  MOV R11, UR5 ;  /* 0x00000005000b7c02 */ /* 0x008fe20008000f00 */
[----:B------:R-:W-:Y:S02]  /*6140*/  IMAD.U32 R10, RZ, RZ, UR4 ;  /* 0x00000004ff0a7e24 */ /* 0x000fe4000f8e00ff */
[----:B------:R-:W-:Y:S07]  /*6150*/  LEPC R20, `(.L_x_111) ;  /* 0x000000001014794e */ /* 0x000fee0000000000 */
[----:B--2-4-:R-:W-:Y:S05]  /*6160*/  CALL.ABS.NOINC R2 ;  /* 0x0000000002007343 */ /* 0x014fea0003c00000 */
.L_x_111:
[----:B------:R-:W-:Y:S01]  /*6170*/  LOP3.LUT P0, RZ, R103, 0x60, RZ, 0xc0, !PT ;  /* 0x0000006067ff7812 */ /* 0x000fe2000780c0ff */
[----:B------:R-:W-:Y:S05]  /*6180*/  WARPSYNC.ALL ;  /* 0x0000000000007948 */ /* 0x000fea0003800000 */
[----:B------:R-:W-:Y:S01]  /*6190*/  R2UR UR4, R32 ;  /* 0x00000000200472ca */ /* 0x000fe200000e0000 */
[----:B----4-:R-:W-:Y:S01]  /*61a0*/  IMAD.U32 R75, R54, 0x10000, RZ ;  /* 0x00010000364b7824 */ /* 0x010fe200078e00ff */
[----:B------:R-:W-:Y:S01]  /*61b0*/  SHF.L.U32 R51, R52, 0x10, RZ ;  /* 0x0000001034337819 */ /* 0x000fe200000006ff */
[----:B------:R-:W-:Y:S01]  /*61c0*/  IMAD.U32 R74, R56, 0x10000, RZ ;  /* 0x00010000384a7824 */ /* 0x000fe200078e00ff */
[----:B------:R-:W-:Y:S01]  /*61d0*/  PRMT R49, R52, 0x8880, RZ ;  /* 0x0000888034317816 */ /* 0x000fe200000000ff */
[----:B------:R-:W-:Y:S01]  /*61e0*/  IMAD.U32 R64, R58, 0x10000, RZ ;  /* 0x000100003a407824 */ /* 0x000fe200078e00ff */
[----:B------:R-:W-:Y:S01]  /*61f0*/  SHF.L.U32 R50, R52, 0x8, RZ ;  /* 0x0000000834327819 */ /* 0x000fe200000006ff */
[----:B------:R-:W-:Y:S01]  /*6200*/  BSSY.RECONVERGENT B0, `(.L_x_112) ;  /* 0x000009f000007945 */ /* 0x000fe20003800200 */
[----:B------:R-:W-:Y:S02]  /*6210*/  SHF.R.S32.HI R51, RZ, 0x18, R51 ;  /* 0x00000018ff337819 */ /* 0x000fe40000011433 */
[----:B------:R-:W-:Y:S02]  /*6220*/  PRMT R80, R53, 0x8880, RZ ;  /* 0x0000888035507816 */ /* 0x000fe400000000ff */
[----:B------:R-:W-:Y:S01]  /*6230*/  SHF.R.S32.HI R50, RZ, 0x18, R50 ;  /* 0x00000018ff327819 */ /* 0x000fe20000011432 */
[----:B------:R-:W1:Y:S01]  /*6240*/  LDTM.x32 R4, tmem[UR4] ;  /* 0x00000004000479ee */ /* 0x000e6200082c0000 */
[----:B------:R-:W-:Y:S01]  /*6250*/  NOP ;  /* 0x0000000000007918 */ /* 0x000fe20000000000 */
[----:B------:R-:W-:Y:S02]  /*6260*/  IADD3 R113, PT, PT, R113, 0xc0, RZ ;  /* 0x000000c071717810 */ /* 0x000fe40007ffe0ff */
[----:B------:R-:W-:Y:S02]  /*6270*/  SHF.R.S32.HI R52, RZ, 0x18, R52 ;  /* 0x00000018ff347819 */ /* 0x000fe40000011434 */
[----:B------:R-:W-:Y:S02]  /*6280*/  LOP3.LUT R113, R113, 0xfefffff8, RZ, 0xc0, !PT ;  /* 0xfefffff871717812 */ /* 0x000fe400078ec0ff */
[----:B------:R-:W-:Y:S02]  /*6290*/  SHF.L.U32 R79, R53, 0x10, RZ ;  /* 0x00000010354f7819 */ /* 0x000fe400000006ff */
[----:B-1----:R1:W-:Y:S01]  /*62a0*/  SYNCS.ARRIVE.TRANS64.RED.A1T0 RZ, [R113+URZ], RZ ;  /* 0x000000ff71ff79a7 */ /* 0x0023e200081004ff */
[----:B------:R-:W-:Y:S02]  /*62b0*/  PRMT R77, R54, 0x8880, RZ ;  /* 0x00008880364d7816 */ /* 0x000fe400000000ff */
[C---:B------:R-:W-:Y:S02]  /*62c0*/  PRMT R71, R55.reuse, 0x8880, RZ ;  /* 0x0000888037477816 */ /* 0x040fe400000000ff */
[----:B------:R-:W-:Y:S02]  /*62d0*/  SHF.L.U32 R70, R55, 0x10, RZ ;  /* 0x0000001037467819 */ /* 0x000fe400000006ff */
[----:B------:R-:W-:Y:S02]  /*62e0*/  PRMT R76, R56, 0x8880, RZ ;  /* 0x00008880384c7816 */ /* 0x000fe400000000ff */
[C---:B------:R-:W-:Y:S02]  /*62f0*/  PRMT R68, R57.reuse, 0x8880, RZ ;  /* 0x0000888039447816 */ /* 0x040fe400000000ff */
[----:B------:R-:W-:Y:S02]  /*6300*/  SHF.L.U32 R67, R57, 0x10, RZ ;  /* 0x0000001039437819 */ /* 0x000fe400000006ff */
[----:B------:R-:W-:Y:S01]  /*6310*/  PRMT R65, R58, 0x8880, RZ ;  /* 0x000088803a417816 */ /* 0x000fe200000000ff */
[C---:B---3--:R-:W-:Y:S01]  /*6320*/  IMAD R0, R46.reuse, R4, RZ ;  /* 0x000000042e007224 */ /* 0x048fe200078e02ff */
[C---:B------:R-:W-:Y:S01]  /*6330*/  PRMT R62, R59.reuse, 0x8880, RZ ;  /* 0x000088803b3e7816 */ /* 0x040fe200000000ff */
[C---:B------:R-:W-:Y:S01]  /*6340*/  IMAD R2, R46.reuse, R5, RZ ;  /* 0x000000052e027224 */ /* 0x040fe200078e02ff */
[----:B------:R-:W-:Y:S01]  /*6350*/  SHF.L.U32 R61, R59, 0x10, RZ ;  /* 0x000000103b3d7819 */ /* 0x000fe200000006ff */
[C---:B------:R-:W-:Y:S01]  /*6360*/  IMAD R3, R46.reuse, R6, RZ ;  /* 0x000000062e037224 */ /* 0x040fe200078e02ff */
[----:B------:R-:W-:Y:S01]  /*6370*/  SHF.L.U32 R78, R53, 0x8, RZ ;  /* 0x00000008354e7819 */ /* 0x000fe200000006ff */
[-C--:B------:R-:W-:Y:S01]  /*6380*/  IMAD R0, R49, R48.reuse, R0 ;  /* 0x0000003031007224 */ /* 0x080fe200078e0200 */
[----:B------:R-:W-:Y:S01]  /*6390*/  SHF.R.S32.HI R53, RZ, 0x18, R53 ;  /* 0x00000018ff357819 */ /* 0x000fe20000011435 */
[----:B------:R-:W-:Y:S01]  /*63a0*/  IMAD R7, R46, R7, RZ ;  /* 0x000000072e077224 */ /* 0x000fe200078e02ff */
[----:B------:R-:W-:Y:S01]  /*63b0*/  SHF.L.U32 R72, R54, 0x8, RZ ;  /* 0x0000000836487819 */ /* 0x000fe200000006ff */
[-C--:B------:R-:W-:Y:S01]  /*63c0*/  IMAD R2, R51, R48.reuse, R2 ;  /* 0x0000003033027224 */ /* 0x080fe200078e0202 */
[----:B------:R-:W-:Y:S01]  /*63d0*/  SHF.R.S32.HI R51, RZ, 0x18, R78 ;  /* 0x00000018ff337819 */ /* 0x000fe2000001144e */
[----:B------:R-:W-:Y:S01]  /*63e0*/  IMAD R3, R50, R48, R3 ;  /* 0x0000003032037224 */ /* 0x000fe200078e0203 */
[----:B------:R-:W-:Y:S01]  /*63f0*/  SHF.R.S32.HI R50, RZ, 0x18, R79 ;  /* 0x00000018ff327819 */ /* 0x000fe2000001144f */
[----:B------:R-:W-:Y:S01]  /*6400*/  IMAD.MOV.U32 R49, RZ, RZ, R80 ;  /* 0x000000ffff317224 */ /* 0x000fe200078e0050 */
[----:B------:R-:W-:Y:S01]  /*6410*/  SHF.R.S32.HI R54, RZ, 0x18, R54 ;  /* 0x00000018ff367819 */ /* 0x000fe20000011436 */
[----:B------:R-:W-:Y:S01]  /*6420*/  IMAD R8, R46, R8, RZ ;  /* 0x000000082e087224 */ /* 0x000fe200078e02ff */
[----:B------:R-:W-:Y:S01]  /*6430*/  SHF.L.U32 R69, R55, 0x8, RZ ;  /* 0x0000000837457819 */ /* 0x000fe200000006ff */
[----:B------:R-:W-:Y:S01]  /*6440*/  IMAD R7, R52, R48, R7 ;  /* 0x0000003034077224 */ /* 0x000fe200078e0207 */
[----:B------:R-:W-:Y:S01]  /*6450*/  SHF.R.S32.HI R55, RZ, 0x18, R55 ;  /* 0x00000018ff377819 */ /* 0x000fe20000011437 */
[C---:B------:R-:W-:Y:S01]  /*6460*/  IMAD R9, R46.reuse, R9, RZ ;  /* 0x000000092e097224 */ /* 0x040fe200078e02ff */
[----:B------:R-:W-:Y:S01]  /*6470*/  SHF.R.S32.HI R52, RZ, 0x18, R56 ;  /* 0x00000018ff347819 */ /* 0x000fe20000011438 */
[C---:B------:R-:W-:Y:S01]  /*6480*/  IMAD R10, R46.reuse, R10, RZ ;  /* 0x0000000a2e0a7224 */ /* 0x040fe200078e02ff */
[----:B------:R-:W-:Y:S01]  /*6490*/  I2IP.S8.S32.SAT R93, R7, R3, RZ ;  /* 0x00000003075d7239 */ /* 0x000fe200000014ff */
[----:B------:R-:W-:Y:S01]  /*64a0*/  IMAD R8, R49, R48, R8 ;  /* 0x0000003031087224 */ /* 0x000fe200078e0208 */
[----:B------:R-:W-:Y:S01]  /*64b0*/  MOV R49, R77 ;  /* 0x0000004d00317202 */ /* 0x000fe20000000f00 */
[----:B------:R-:W-:Y:S01]  /*64c0*/  IMAD R11, R46, R11, RZ ;  /* 0x0000000b2e0b7224 */ /* 0x000fe200078e02ff */
[----:B------:R-:W-:Y:S01]  /*64d0*/  I2IP.S8.S32.SAT R92, R2, R0, R93 ;  /* 0x00000000025c7239 */ /* 0x000fe2000000145d */
[-C--:B------:R-:W-:Y:S01]  /*64e0*/  IMAD R9, R50, R48.reuse, R9 ;  /* 0x0000003032097224 */ /* 0x080fe200078e0209 */
[----:B------:R-:W-:Y:S01]  /*64f0*/  SHF.R.S32.HI R50, RZ, 0x18, R75 ;  /* 0x00000018ff327819 */ /* 0x000fe2000001144b */
[----:B------:R-:W-:Y:S01]  /*6500*/  IMAD R10, R51, R48, R10 ;  /* 0x00000030330a7224 */ /* 0x000fe200078e020a */
[----:B------:R-:W-:Y:S01]  /*6510*/  MOV R51, R71 ;  /* 0x0000004700337202 */ /* 0x000fe20000000f00 */
[----:B------:R-:W-:Y:S01]  /*6520*/  IMAD R4, R46, R12, RZ ;  /* 0x0000000c2e047224 */ /* 0x000fe200078e02ff */
[----:B------:R-:W-:Y:S01]  /*6530*/  SHF.L.U32 R73, R56, 0x8, RZ ;  /* 0x0000000838497819 */ /* 0x000fe200000006ff */
[-C--:B------:R-:W-:Y:S01]  /*6540*/  IMAD R11, R53, R48.reuse, R11 ;  /* 0x00000030350b7224 */ /* 0x080fe200078e020b */
[----:B------:R-:W-:Y:S01]  /*6550*/  SHF.R.S32.HI R53, RZ, 0x18, R69 ;  /* 0x00000018ff357819 */ /* 0x000fe20000011445 */
[C---:B------:R-:W-:Y:S01]  /*6560*/  IMAD R5, R46.reuse, R13, RZ ;  /* 0x0000000d2e057224 */ /* 0x040fe200078e02ff */
[----:B------:R-:W-:Y:S01]  /*6570*/  SHF.R.S32.HI R56, RZ, 0x18, R57 ;  /* 0x00000018ff387819 */ /* 0x000fe20000011439 */
[----:B------:R-:W-:Y:S01]  /*6580*/  IMAD R4, R49, R48, R4 ;  /* 0x0000003031047224 */ /* 0x000fe200078e0204 */
[----:B------:R-:W-:Y:S01]  /*6590*/  SHF.R.S32.HI R49, RZ, 0x18, R72 ;  /* 0x00000018ff317819 */ /* 0x000fe20000011448 */
[C---:B------:R-:W-:Y:S01]  /*65a0*/  IMAD R6, R46.reuse, R14, RZ ;  /* 0x0000000e2e067224 */ /* 0x040fe200078e02ff */
[----:B------:R-:W-:Y:S01]  /*65b0*/  I2IP.S8.S32.SAT R94, R11, R10, RZ ;  /* 0x0000000a0b5e7239 */ /* 0x000fe200000014ff */
[----:B------:R-:W-:Y:S01]  /*65c0*/  IMAD R15, R46, R15, RZ ;  /* 0x0000000f2e0f7224 */ /* 0x000fe200078e02ff */
[----:B------:R-:W-:Y:S01]  /*65d0*/  SHF.L.U32 R66, R57, 0x8, RZ ;  /* 0x0000000839427819 */ /* 0x000fe200000006ff */
[----:B------:R-:W-:Y:S01]  /*65e0*/  IMAD R5, R50, R48, R5 ;  /* 0x0000003032057224 */ /* 0x000fe200078e0205 */
[----:B------:R-:W-:Y:S01]  /*65f0*/  I2IP.S8.S32.SAT R93, R9, R8, R94 ;  /* 0x00000008095d7239 */ /* 0x000fe2000000145e */
[C---:B------:R-:W-:Y:S01]  /*6600*/  IMAD R12, R46.reuse, R16, RZ ;  /* 0x000000102e0c7224 */ /* 0x040fe200078e02ff */
[----:B------:R-:W-:Y:S01]  /*6610*/  SHF.R.S32.HI R50, RZ, 0x18, R70 ;  /* 0x00000018ff327819 */ /* 0x000fe20000011446 */
[----:B------:R-:W-:Y:S01]  /*6620*/  IMAD R6, R49, R48, R6 ;  /* 0x0000003031067224 */ /* 0x000fe200078e0206 */
[----:B------:R-:W-:Y:S01]  /*6630*/  MOV R49, R76 ;  /* 0x0000004c00317202 */ /* 0x000fe20000000f00 */
[----:B------:R-:W-:Y:S01]  /*6640*/  IMAD R13, R46, R17, RZ ;  /* 0x000000112e0d7224 */ /* 0x000fe200078e02ff */
[----:B------:R-:W-:Y:S01]  /*6650*/  SHF.R.S32.HI R57, RZ, 0x18, R58 ;  /* 0x00000018ff397819 */ /* 0x000fe2000001143a */
[----:B------:R-:W-:Y:S01]  /*6660*/  IMAD R15, R54, R48, R15 ;  /* 0x00000030360f7224 */ /* 0x000fe200078e020f */
[----:B------:R-:W-:Y:S01]  /*6670*/  SHF.L.U32 R63, R58, 0x8, RZ ;  /* 0x000000083a3f7819 */ /* 0x000fe200000006ff */
[C---:B------:R-:W-:Y:S01]  /*6680*/  IMAD R14, R46.reuse, R18, RZ ;  /* 0x000000122e0e7224 */ /* 0x040fe200078e02ff */
[----:B------:R-:W-:Y:S01]  /*6690*/  SHF.R.S32.HI R58, RZ, 0x18, R59 ;  /* 0x00000018ff3a7819 */ /* 0x000fe2000001143b */
[----:B------:R-:W-:Y:S01]  /*66a0*/  IMAD R12, R51, R48, R12 ;  /* 0x00000030330c7224 */ /* 0x000fe200078e020c */
[----:B------:R-:W-:Y:S01]  /*66b0*/  I2IP.S8.S32.SAT R94, R15, R6, RZ ;  /* 0x000000060f5e7239 */ /* 0x000fe200000014ff */
[----:B------:R-:W-:Y:S01]  /*66c0*/  IMAD R19, R46, R19, RZ ;  /* 0x000000132e137224 */ /* 0x000fe200078e02ff */
[----:B------:R-:W-:Y:S01]  /*66d0*/  SHF.R.S32.HI R51, RZ, 0x18, R73 ;  /* 0x00000018ff337819 */ /* 0x000fe20000011449 */
[----:B------:R-:W-:Y:S01]  /*66e0*/  IMAD R13, R50, R48, R13 ;  /* 0x00000030320d7224 */ /* 0x000fe200078e020d */
[----:B------:R-:W-:Y:S01]  /*66f0*/  I2IP.S8.S32.SAT R94, R5, R4, R94 ;  /* 0x00000004055e7239 */ /* 0x000fe2000000145e */
[C---:B------:R-:W-:Y:S01]  /*6700*/  IMAD R16, R46.reuse, R20, RZ ;  /* 0x000000142e107224 */ /* 0x040fe200078e02ff */
[----:B------:R-:W-:Y:S01]  /*6710*/  SHF.R.S32.HI R50, RZ, 0x18, R74 ;  /* 0x00000018ff327819 */ /* 0x000fe2000001144a */
[-C--:B------:R-:W-:Y:S01]  /*6720*/  IMAD R14, R53, R48.reuse, R14 ;  /* 0x00000030350e7224 */ /* 0x080fe200078e020e */
[----:B------:R-:W-:Y:S01]  /*6730*/  SHF.L.U32 R60, R59, 0x8, RZ ;  /* 0x000000083b3c7819 */ /* 0x000fe200000006ff */
[----:B------:R-:W-:Y:S01]  /*6740*/  IMAD R17, R46, R21, RZ ;  /* 0x000000152e117224 */ /* 0x000fe200078e02ff */
[----:B-1----:R-:W-:Y:S01]  /*6750*/  IADD3 R113, PT, PT, R44, 0x1, RZ ;  /* 0x000000012c717810 */ /* 0x002fe20007ffe0ff */
[----:B------:R-:W-:Y:S01]  /*6760*/  IMAD R19, R55, R48, R19 ;  /* 0x0000003037137224 */ /* 0x000fe200078e0213 */
[----:B------:R-:W-:Y:S01]  /*6770*/  SHF.R.S32.HI R53, RZ, 0x18, R60 ;  /* 0x00000018ff357819 */ /* 0x000fe2000001143c */
[C---:B------:R-:W-:Y:S02]  /*6780*/  IMAD R18, R46.reuse, R22, RZ ;  /* 0x000000162e127224 */ /* 0x040fe400078e02ff */
[----:B------:R-:W-:Y:S01]  /*6790*/  IMAD R16, R49, R48, R16 ;  /* 0x0000003031107224 */ /* 0x000fe200078e0210 */
[----:B------:R-:W-:Y:S01]  /*67a0*/  I2IP.S8.S32.SAT R95, R19, R14, RZ ;  /* 0x0000000e135f7239 */ /* 0x000fe200000014ff */
[----:B------:R-:W-:Y:S02]  /*67b0*/  IMAD R23, R46, R23, RZ ;  /* 0x000000172e177224 */ /* 0x000fe400078e02ff */
[----:B------:R-:W-:Y:S01]  /*67c0*/  IMAD R17, R50, R48, R17 ;  /* 0x0000003032117224 */ /* 0x000fe200078e0211 */
[----:B------:R-:W-:Y:S01]  /*67d0*/  I2IP.S8.S32.SAT R95, R13, R12, R95 ;  /* 0x0000000c0d5f7239 */ /* 0x000fe2000000145f */
[C---:B------:R-:W-:Y:S01]  /*67e0*/  IMAD R20, R46.reuse, R24, RZ ;  /* 0x000000182e147224 */ /* 0x040fe200078e02ff */
[----:B------:R-:W-:Y:S01]  /*67f0*/  SHF.R.S32.HI R50, RZ, 0x18, R67 ;  /* 0x00000018ff327819 */ /* 0x000fe20000011443 */
[-C--:B------:R-:W-:Y:S01]  /*6800*/  IMAD R18, R51, R48.reuse, R18 ;  /* 0x0000003033127224 */ /* 0x080fe200078e0212 */
[----:B------:R-:W-:Y:S01]  /*6810*/  SHF.R.S32.HI R51, RZ, 0x18, R66 ;  /* 0x00000018ff337819 */ /* 0x000fe20000011442 */
[----:B------:R-:W-:Y:S01]  /*6820*/  IMAD.MOV.U32 R49, RZ, RZ, R68 ;  /* 0x000000ffff317224 */ /* 0x000fe200078e0044 */
[----:B------:R1:W-:Y:S01]  /*6830*/  STS.128 [R105+UR43+0x1200], R92 ;  /* 0x0012005c69007988 */ /* 0x0003e20008000c2b */
[----:B------:R-:W-:Y:S02]  /*6840*/  IMAD R21, R46, R25, RZ ;  /* 0x000000192e157224 */ /* 0x000fe400078e02ff */
[----:B------:R-:W-:Y:S02]  /*6850*/  IMAD R23, R52, R48, R23 ;  /* 0x0000003034177224 */ /* 0x000fe400078e0217 */
[C---:B------:R-:W-:Y:S02]  /*6860*/  IMAD R22, R46.reuse, R26, RZ ;  /* 0x0000001a2e167224 */ /* 0x040fe400078e02ff */
[----:B------:R-:W-:Y:S01]  /*6870*/  IMAD R20, R49, R48, R20 ;  /* 0x0000003031147224 */ /* 0x000fe200078e0214 */
[----:B------:R-:W-:Y:S01]  /*6880*/  I2IP.S8.S32.SAT R116, R23, R18, RZ ;  /* 0x0000001217747239 */ /* 0x000fe200000014ff */
[----:B------:R-:W-:Y:S01]  /*6890*/  IMAD R27, R46, R27, RZ ;  /* 0x0000001b2e1b7224 */ /* 0x000fe200078e02ff */
[----:B------:R-:W-:Y:S01]  /*68a0*/  MOV R49, R65 ;  /* 0x0000004100317202 */ /* 0x000fe20000000f00 */
[----:B------:R-:W-:Y:S01]  /*68b0*/  IMAD R21, R50, R48, R21 ;  /* 0x0000003032157224 */ /* 0x000fe200078e0215 */
[----:B------:R-:W-:Y:S01]  /*68c0*/  I2IP.S8.S32.SAT R116, R17, R16, R116 ;  /* 0x0000001011747239 */ /* 0x000fe20000001474 */
[----:B------:R-:W-:Y:S01]  /*68d0*/  IMAD R24, R46, R28, RZ ;  /* 0x0000001c2e187224 */ /* 0x000fe200078e02ff */
[----:B------:R-:W-:Y:S01]  /*68e0*/  SHF.R.S32.HI R50, RZ, 0x18, R64 ;  /* 0x00000018ff327819 */ /* 0x000fe20000011440 */
[----:B------:R-:W-:Y:S01]  /*68f0*/  IMAD R22, R51, R48, R22 ;  /* 0x0000003033167224 */ /* 0x000fe200078e0216 */
[----:B------:R-:W-:Y:S01]  /*6900*/  MOV R51, R62 ;  /* 0x0000003e00337202 */ /* 0x000fe20000000f00 */
[-C--:B------:R-:W-:Y:S02]  /*6910*/  IMAD R27, R56, R48.reuse, R27 ;  /* 0x00000030381b7224 */ /* 0x080fe400078e021b */
[C---:B------:R-:W-:Y:S02]  /*6920*/  IMAD R25, R46.reuse, R29, RZ ;  /* 0x0000001d2e197224 */ /* 0x040fe400078e02ff */
[----:B------:R-:W-:Y:S01]  /*6930*/  IMAD R24, R49, R48, R24 ;  /* 0x0000003031187224 */ /* 0x000fe200078e0218 */
[----:B------:R-:W-:Y:S01]  /*6940*/  SHF.R.S32.HI R49, RZ, 0x18, R63 ;  /* 0x00000018ff317819 */ /* 0x000fe2000001143f */
[C---:B------:R-:W-:Y:S01]  /*6950*/  IMAD R26, R46.reuse, R30, RZ ;  /* 0x0000001e2e1a7224 */ /* 0x040fe200078e02ff */
[----:B------:R-:W-:Y:S01]  /*6960*/  I2IP.S8.S32.SAT R117, R27, R22, RZ ;  /* 0x000000161b757239 */ /* 0x000fe200000014ff */
[----:B------:R-:W-:Y:S02]  /*6970*/  IMAD R31, R46, R31, RZ ;  /* 0x0000001f2e1f7224 */ /* 0x000fe400078e02ff */
[----:B------:R-:W-:Y:S01]  /*6980*/  IMAD R25, R50, R48, R25 ;  /* 0x0000003032197224 */ /* 0x000fe200078e0219 */
[----:B------:R-:W-:Y:S01]  /*6990*/  SHF.R.S32.HI R50, RZ, 0x18, R61 ;  /* 0x00000018ff327819 */ /* 0x000fe2000001143d */
[C---:B------:R-:W-:Y:S01]  /*69a0*/  IMAD R28, R46.reuse, R32, RZ ;  /* 0x000000202e1c7224 */ /* 0x040fe200078e02ff */
[----:B------:R-:W-:Y:S01]  /*69b0*/  I2IP.S8.S32.SAT R117, R21, R20, R117 ;  /* 0x0000001415757239 */ /* 0x000fe20000001475 */
[-C--:B------:R-:W-:Y:S02]  /*69c0*/  IMAD R26, R49, R48.reuse, R26 ;  /* 0x00000030311a7224 */ /* 0x080fe400078e021a */
[C---:B------:R-:W-:Y:S02]  /*69d0*/  IMAD R29, R46.reuse, R33, RZ ;  /* 0x000000212e1d7224 */ /* 0x040fe400078e02ff */
[-C--:B------:R-:W-:Y:S02]  /*69e0*/  IMAD R31, R57, R48.reuse, R31 ;  /* 0x00000030391f7224 */ /* 0x080fe400078e021f */
[----:B------:R-:W-:Y:S02]  /*69f0*/  IMAD R28, R51, R48, R28 ;  /* 0x00000030331c7224 */ /* 0x000fe400078e021c */
[----:B------:R-:W-:Y:S01]  /*6a00*/  IMAD R30, R46, R34, RZ ;  /* 0x000000222e1e7224 */ /* 0x000fe200078e02ff */
[----:B------:R-:W-:Y:S01]  /*6a10*/  I2IP.S8.S32.SAT R115, R31, R26, RZ ;  /* 0x0000001a1f737239 */ /* 0x000fe200000014ff */
[----:B------:R-:W-:Y:S02]  /*6a20*/  IMAD R29, R50, R48, R29 ;  /* 0x00000030321d7224 */ /* 0x000fe400078e021d */
[----:B------:R-:W-:Y:S01]  /*6a30*/  IMAD R35, R46, R35, RZ ;  /* 0x000000232e237224 */ /* 0x000fe200078e02ff */
[----:B------:R-:W-:Y:S01]  /*6a40*/  I2IP.S8.S32.SAT R118, R25, R24, R115 ;  /* 0x0000001819767239 */ /* 0x000fe20000001473 */
[-C--:B------:R-:W-:Y:S02]  /*6a50*/  IMAD R30, R53, R48.reuse, R30 ;  /* 0x00000030351e7224 */ /* 0x080fe400078e021e */
[----:B------:R-:W-:Y:S05]  /*6a60*/  IMAD R35, R58, R48, R35 ;  /* 0x000000303a237224 */ /* 0x000fea00078e0223 */
[----:B------:R-:W-:Y:S04]  /*6a70*/  I2IP.S8.S32.SAT R120, R35, R30, RZ ;  /* 0x0000001e23787239 */ /* 0x000fe800000014ff */
[----:B------:R-:W-:Y:S05]  /*6a80*/  I2IP.S8.S32.SAT R119, R29, R28, R120 ;  /* 0x0000001c1d777239 */ /* 0x000fea0000001478 */
[----:B------:R1:W-:Y:S01]  /*6a90*/  STS.128 [R104+0x1200], R116 ;  /* 0x0012007468007388 */ /* 0x0003e20000000c00 */
[----:B------:R-:W-:Y:S01]  /*6aa0*/  @!PT LDS RZ, [RZ] ;  /* 0x00000000fffff984 */ /* 0x000fe20000000800 */
[----:B------:R-:W-:Y:S01]  /*6ab0*/  @!PT LDS RZ, [RZ] ;  /* 0x00000000fffff984 */ /* 0x000fe20000000800 */
[----:B------:R-:W-:Y:S01]  /*6ac0*/  @!PT LDS RZ, [RZ] ;  /* 0x00000000fffff984 */ /* 0x000fe20000000800 */
[----:B------:R-:W-:Y:S01]  /*6ad0*/  @!PT LDS RZ, [RZ] ;  /* 0x00000000fffff984 */ /* 0x000fe20000000800 */
[----:B------:R3:W-:Y:S07]  /*6ae0*/  MEMBAR.ALL.CTA ;  /* 0x0000000000007992 */ /* 0x0007ee0000008000 */
[----:B---3--:R-:W3:Y:S02]  /*6af0*/  FENCE.VIEW.ASYNC.S ;  /* 0x00000000000073c6 */ /* 0x008ee40000000000 */
[----:B---3--:R-:W-:Y:S06]  /*6b00*/  BAR.SYNC.DEFER_BLOCKING 0x1, 0x80 ;  /* 0x0042000000007b1d */ /* 0x008fec0000010000 */
[----:B------:R-:W-:Y:S05]  /*6b10*/  @P0 BRA `(.L_x_113) ;  /* 0x0000000000340947 */ /* 0x000fea0003800000 */
[----:B------:R-:W-:Y:S01]  /*6b20*/  UIADD3 UR12, UPT, UPT, UR43, 0x1200, URZ ;  /* 0x000012002b0c7890 */ /* 0x000fe2000fffe0ff */
[----:B------:R-:W-:Y:S01]  /*6b30*/  R2UR UR9, R98 ;  /* 0x00000000620972ca */ /* 0x000fe200000e0000 */
[----:B------:R-:W-:Y:S01]  /*6b40*/  UIADD3 UR10, UP0, UPT, UR46, 0x680, URZ ;  /* 0x000006802e0a7890 */ /* 0x000fe2000ff1e0ff */
[----:B------:R-:W-:Y:S01]  /*6b50*/  R2UR UR8, R97 ;  /* 0x00000000610872ca */ /* 0x000fe200000e0000 */
[----:B------:R-:W-:Y:S02]  /*6b60*/  UMOV UR7, UR36 ;  /* 0x0000002400077c82 */ /* 0x000fe40008000000 */
[----:B------:R-:W-:Y:S01]  /*6b70*/  IMAD.U32 R111, RZ, RZ, UR12 ;  /* 0x0000000cff6f7e24 */ /* 0x000fe2000f8e00ff */
[----:B------:R-:W-:Y:S04]  /*6b80*/  UIADD3.X UR11, UPT, UPT, URZ, UR47, URZ, UP0, !UPT ;  /* 0x0000002fff0b7290 */ /* 0x000fe800087fe4ff */
[----:B------:R-:W-:Y:S03]  /*6b90*/  R2UR UR4, R111 ;  /* 0x000000006f0472ca */ /* 0x000fe600000e0000 */
[----:B------:R-:W-:Y:S02]  /*6ba0*/  USHF.L.U32 UR5, UR9, 0x5, URZ ;  /* 0x0000000509057899 */ /* 0x000fe400080006ff */
[----:B------:R-:W-:Y:S09]  /*6bb0*/  USHF.L.U32 UR6, UR8, 0x7, URZ ;  /* 0x0000000708067899 */ /* 0x000ff200080006ff */
[----:B------:R3:W-:Y:S01]  /*6bc0*/  UTMASTG.3D [UR4], [UR10] ;  /* 0x000000040a0073b5 */ /* 0x0007e20008010000 */
[----:B------:R0:W-:Y:S01]  /*6bd0*/  UTMACMDFLUSH ;  /* 0x00000000000079b7 */ /* 0x0001e20000000000 */
[----:B---3--:R-:W-:Y:S04]  /*6be0*/  DEPBAR.LE SB0, 0x0 ;  /* 0x000080000000791a */ /* 0x008fe80000000000 */
.L_x_113:
[----:B------:R-:W-:Y:S05]  /*6bf0*/  BSYNC.RECONVERGENT B0 ;  /* 0x0000000000007941 */ /* 0x000fea0003800200 */
.L_x_112:
[----:B------:R-:W-:Y:S01]  /*6c00*/  BAR.SYNC.DEFER_BLOCKING 0x1, 0x80 ;  /* 0x0042000000007b1d */ /* 0x000fe20000010000 */
[----:B------:R-:W-:Y:S01]  /*6c10*/  ISETP.NE.AND P2, PT, R112, RZ, PT ;  /* 0x000000ff7000720c */ /* 0x000fe20003f45270 */
[----:B------:R-:W-:Y:S01]  /*6c20*/  IMAD.IADD R98, R43, 0x1, R81 ;  /* 0x000000012b627824 */ /* 0x000fe200078e0251 */
[----:B------:R-:W-:Y:S01]  /*6c30*/  ISETP.NE.AND P0, PT, R114, 0x2, PT ;  /* 0x000000027200780c */ /* 0x000fe20003f05270 */
[----:B------:R-:W-:Y:S01]  /*6c40*/  IMAD.IADD R97, R45, 0x1, R96 ;  /* 0x000000012d617824 */ /* 0x000fe200078e0260 */
[----:B------:R-:W-:Y:S02]  /*6c50*/  ISETP.NE.AND P1, PT, R113, 0x4, PT ;  /* 0x000000047100780c */ /* 0x000fe40003f25270 */
[----:B------:R-:W-:Y:S02]  /*6c60*/  SEL R0, RZ, 0x1, P0 ;  /* 0x00000001ff007807 */ /* 0x000fe40000000000 */
[----:B------:R-:W-:Y:S02]  /*6c70*/  SEL R3, RZ, 0x1, P1 ;  /* 0x00000001ff037807 */ /* 0x000fe40000800000 */
[----:B------:R-:W-:Y:S02]  /*6c80*/  LOP3.LUT R109, R109, R0, RZ, 0x3c, !PT ;  /* 0x000000006d6d7212 */ /* 0x000fe400078e3cff */
[----:B------:R-:W-:Y:S02]  /*6c90*/  LOP3.LUT R110, R110, R3, RZ, 0x3c, !PT ;  /* 0x000000036e6e7212 */ /* 0x000fe400078e3cff */
[----:B------:R-:W-:Y:S02]  /*6ca0*/  @P2 R2UR UR36, R107 ;  /* 0x000000006b2422ca */ /* 0x000fe400000e0000 */
[----:B------:R-:W-:Y:S02]  /*6cb0*/  SEL R114, R114, RZ, P0 ;  /* 0x000000ff72727207 */ /* 0x000fe40000000000 */
[----:B------:R-:W-:Y:S01]  /*6cc0*/  SEL R44, R113, RZ, P1 ;  /* 0x000000ff712c7207 */ /* 0x000fe20000800000 */
[----:B------:R-:W-:Y:S10]  /*6cd0*/  @P2 BRA `(.L_x_114) ;  /* 0xffffffe400842947 */ /* 0x000ff4000383ffff */
[----:B------:R-:W-:Y:S05]  /*6ce0*/  EXIT ;  /* 0x000000000000794d */ /* 0x000fea0003800000 */
.L_x_24:
[----:B--2---:R2:W4:Y:S02]  /*6cf0*/  SYNCS.PHASECHK.TRANS64.TRYWAIT P0, [R3+URZ+0xf0], R2 ;  /* 0x0000f002030075a7 */ /* 0x00452400080011ff */
[----:B----4-:R-:W-:Y:S05]  /*6d00*/  @!P0 NANOSLEEP.SYNCS 0x989680 ;  /* 0x009896800000895d */ /* 0x010fea0003900000 */
[----:B------:R-:W4:Y:S02]  /*6d10*/  @!P0 SYNCS.PHASECHK.TRANS64 P0, [R3+URZ+0xf0], R2 ;  /* 0x0000f002030085a7 */ /* 0x000f2400080010ff */
[----:B----4-:R-:W-:Y:S05]  /*6d20*/  @!P0 BRA `(.L_x_24) ;  /* 0xfffffffc00f08947 */ /* 0x010fea000383ffff */
[----:B------:R-:W-:Y:S05]  /*6d30*/  BRA `(.L_x_115) ;  /* 0xffffffa800ac7947 */ /* 0x000fea000383ffff */
.L_x_27:
[----:B-1----:R-:W-:-:S07]  /*6d40*/  MOV R2, UR33 ;  /* 0x0000002100027c02 */ /* 0x002fce0008000f00 */
.L_x_116:
[----:B-1----:R1:W2:Y:S02]  /*6d50*/  SYNCS.PHASECHK.TRANS64.TRYWAIT P0, [R2+URZ+0x30], R5 ;  /* 0x00003005020075a7 */ /* 0x0022a400080011ff */
[----:B--2---:R-:W-:Y:S05]  /*6d60*/  @!P0 NANOSLEEP.SYNCS 0x989680 ;  /* 0x009896800000895d */ /* 0x004fea0003900000 */
[----:B------:R-:W2:Y:S02]  /*6d70*/  @!P0 SYNCS.PHASECHK.TRANS64 P0, [R2+URZ+0x30], R5 ;  /* 0x00003005020085a7 */ /* 0x000ea400080010ff */
[----:B--2---:R-:W-:Y:S05]  /*6d80*/  @!P0 BRA `(.L_x_116) ;  /* 0xfffffffc00f08947 */ /* 0x004fea000383ffff */
[----:B------:R-:W-:Y:S05]  /*6d90*/  BRA `(.L_x_26) ;  /* 0xffffffac00147947 */ /* 0x000fea000383ffff */
.L_x_34:
[----:B-1----:R-:W-:-:S07]  /*6da0*/  MOV R2, UR33 ;  /* 0x0000002100027c02 */ /* 0x002fce0008000f00 */
.L_x_117:
[----:B-1----:R1:W2:Y:S02]  /*6db0*/  SYNCS.PHASECHK.TRANS64.TRYWAIT P0, [R2+URZ+0x30], R5 ;  /* 0x00003005020075a7 */ /* 0x0022a400080011ff */
[----:B--2---:R-:W-:Y:S05]  /*6dc0*/  @!P0 NANOSLEEP.SYNCS 0x989680 ;  /* 0x009896800000895d */ /* 0x004fea0003900000 */
[----:B------:R-:W2:Y:S02]  /*6dd0*/  @!P0 SYNCS.PHASECHK.TRANS64 P0, [R2+URZ+0x30], R5 ;  /* 0x00003005020085a7 */ /* 0x000ea400080010ff */
[----:B--2---:R-:W-:Y:S05]  /*6de0*/  @!P0 BRA `(.L_x_117) ;  /* 0xfffffffc00f08947 */ /* 0x004fea000383ffff */
[----:B------:R-:W-:Y:S05]  /*6df0*/  BRA `(.L_x_33) ;  /* 0xffffffb000007947 */ /* 0x000fea000383ffff */
.L_x_39:
[----:B-1----:R1:W2:Y:S02]  /*6e00*/  SYNCS.PHASECHK.TRANS64.TRYWAIT P0, [R2+URZ+0x80], R3 ;  /* 0x00008003020075a7 */ /* 0x0022a400080011ff */
[----:B--2---:R-:W-:Y:S05]  /*6e10*/  @!P0 NANOSLEEP.SYNCS 0x989680 ;  /* 0x009896800000895d */ /* 0x004fea0003900000 */
[----:B------:R-:W2:Y:S02]  /*6e20*/  @!P0 SYNCS.PHASECHK.TRANS64 P0, [R2+URZ+0x80], R3 ;  /* 0x00008003020085a7 */ /* 0x000ea400080010ff */
[----:B--2---:R-:W-:Y:S05]  /*6e30*/  @!P0 BRA `(.L_x_39) ;  /* 0xfffffffc00f08947 */ /* 0x004fea000383ffff */
[----:B------:R-:W-:Y:S05]  /*6e40*/  BRA `(.L_x_118) ;  /* 0xffffffb000cc7947 */ /* 0x000fea000383ffff */
.L_x_43:
[----:B---3--:R-:W-:-:S07]  /*6e50*/  MOV R0, UR5 ;  /* 0x0000000500007c02 */ /* 0x008fce0008000f00 */
.L_x_119:
[----:B-1----:R1:W2:Y:S02]  /*6e60*/  SYNCS.PHASECHK.TRANS64.TRYWAIT P0, [R0+URZ], R3 ;  /* 0x00000003000075a7 */ /* 0x0022a400080011ff */
[----:B--2---:R-:W-:Y:S05]  /*6e70*/  @!P0 NANOSLEEP.SYNCS 0x989680 ;  /* 0x009896800000895d */ /* 0x004fea0003900000 */
[----:B------:R-:W2:Y:S02]  /*6e80*/  @!P0 SYNCS.PHASECHK.TRANS64 P0, [R0+URZ], R3 ;  /* 0x00000003000085a7 */ /* 0x000ea400080010ff */
[----:B--2---:R-:W-:Y:S05]  /*6e90*/  @!P0 BRA `(.L_x_119) ;  /* 0xfffffffc00f08947 */ /* 0x004fea000383ffff */
[----:B------:R-:W-:Y:S05]  /*6ea0*/  BRA `(.L_x_120) ;  /* 0xffffffb8003c7947 */ /* 0x000fea000383ffff */
.L_x_44:
[----:B---3--:R-:W-:-:S07]  /*6eb0*/  MOV R0, UR5 ;  /* 0x0000000500007c02 */ /* 0x008fce0008000f00 */
.L_x_121:
[----:B-1----:R1:W2:Y:S02]  /*6ec0*/  SYNCS.PHASECHK.TRANS64.TRYWAIT P0, [R0+URZ], R3 ;  /* 0x00000003000075a7 */ /* 0x0022a400080011ff */
[----:B--2---:R-:W-:Y:S05]  /*6ed0*/  @!P0 NANOSLEEP.SYNCS 0x989680 ;  /* 0x009896800000895d */ /* 0x004fea0003900000 */
[----:B------:R-:W2:Y:S02]  /*6ee0*/  @!P0 SYNCS.PHASECHK.TRANS64 P0, [R0+URZ], R3 ;  /* 0x00000003000085a7 */ /* 0x000ea400080010ff */
[----:B--2---:R-:W-:Y:S05]  /*6ef0*/  @!P0 BRA `(.L_x_121) ;  /* 0xfffffffc00f08947 */ /* 0x004fea000383ffff */
[----:B------:R-:W-:Y:S05]  /*6f00*/  BRA `(.L_x_122) ;  /* 0xffffffb800487947 */ /* 0x000fea000383ffff */
.L_x_45:
[----:B---3--:R-:W-:-:S07]  /*6f10*/  MOV R0, UR5 ;  /* 0x0000000500007c02 */ /* 0x008fce0008000f00 */
.L_x_123:
[----:B-1----:R1:W2:Y:S02]  /*6f20*/  SYNCS.PHASECHK.TRANS64.TRYWAIT P0, [R0+URZ], R3 ;  /* 0x00000003000075a7 */ /* 0x0022a400080011ff */
[----:B--2---:R-:W-:Y:S05]  /*6f30*/  @!P0 NANOSLEEP.SYNCS 0x989680 ;  /* 0x009896800000895d */ /* 0x004fea0003900000 */
[----:B------:R-:W2:Y:S02]  /*6f40*/  @!P0 SYNCS.PHASECHK.TRANS64 P0, [R0+URZ], R3 ;  /* 0x00000003000085a7 */ /* 0x000ea400080010ff */
[----:B--2---:R-:W-:Y:S05]  /*6f50*/  @!P0 BRA `(.L_x_123) ;  /* 0xfffffffc00f08947 */ /* 0x004fea000383ffff */
[----:B------:R-:W-:Y:S05]  /*6f60*/  BRA `(.L_x_124) ;  /* 0xffffffb800547947 */ /* 0x000fea000383ffff */
.L_x_46:
[----:B---3--:R-:W-:-:S07]  /*6f70*/  MOV R0, UR5 ;  /* 0x0000000500007c02 */ /* 0x008fce0008000f00 */
.L_x_125:
[----:B-1----:R1:W2:Y:S02]  /*6f80*/  SYNCS.PHASECHK.TRANS64.TRYWAIT P0, [R0+URZ], R3 ;  /* 0x00000003000075a7 */ /* 0x0022a400080011ff */
[----:B--2---:R-:W-:Y:S05]  /*6f90*/  @!P0 NANOSLEEP.SYNCS 0x989680 ;  /* 0x009896800000895d */ /* 0x004fea0003900000 */
[----:B------:R-:W2:Y:S02]  /*6fa0*/  @!P0 SYNCS.PHASECHK.TRANS64 P0, [R0+URZ], R3 ;  /* 0x00000003000085a7 */ /* 0x000ea400080010ff */
[----:B--2---:R-:W-:Y:S05]  /*6fb0*/  @!P0 BRA `(.L_x_125) ;  /* 0xfffffffc00f08947 */ /* 0x004fea000383ffff */
[----:B------:R-:W-:Y:S05]  /*6fc0*/  BRA `(.L_x_126) ;  /* 0xffffffb800607947 */ /* 0x000fea000383ffff */
.L_x_47:
[----:B---3--:R-:W-:-:S07]  /*6fd0*/  MOV R0, UR5 ;  /* 0x0000000500007c02 */ /* 0x008fce0008000f00 */
.L_x_127:
[----:B-1----:R1:W2:Y:S02]  /*6fe0*/  SYNCS.PHASECHK.TRANS64.TRYWAIT P0, [R0+URZ], R3 ;  /* 0x00000003000075a7 */ /* 0x0022a400080011ff */
[----:B--2---:R-:W-:Y:S05]  /*6ff0*/  @!P0 NANOSLEEP.SYNCS 0x989680 ;  /* 0x009896800000895d */ /* 0x004fea0003900000 */
[----:B------:R-:W2:Y:S02]  /*7000*/  @!P0 SYNCS.PHASECHK.TRANS64 P0, [R0+URZ], R3 ;  /* 0x00000003000085a7 */ /* 0x000ea400080010ff */
[----:B--2---:R-:W-:Y:S05]  /*7010*/  @!P0 BRA `(.L_x_127) ;  /* 0xfffffffc00f08947 */ /* 0x004fea000383ffff */
[----:B------:R-:W-:Y:S05]  /*7020*/  BRA `(.L_x_128) ;  /* 0xffffffb8006c7947 */ /* 0x000fea000383ffff */
.L_x_50:
[----:B-1----:R1:W2:Y:S02]  /*7030*/  SYNCS.PHASECHK.TRANS64.TRYWAIT P0, [R0+URZ+0xe0], R5 ;  /* 0x0000e005000075a7 */ /* 0x0022a400080011ff */
[----:B--2---:R-:W-:Y:S05]  /*7040*/  @!P0 NANOSLEEP.SYNCS 0x989680 ;  /* 0x009896800000895d */ /* 0x004fea0003900000 */
[----:B------:R-:W2:Y:S02]  /*7050*/  @!P0 SYNCS.PHASECHK.TRANS64 P0, [R0+URZ+0xe0], R5 ;  /* 0x0000e005000085a7 */ /* 0x000ea400080010ff */
[----:B--2---:R-:W-:Y:S05]  /*7060*/  @!P0 BRA `(.L_x_50) ;  /* 0xfffffffc00f08947 */ /* 0x004fea000383ffff */
[----:B------:R-:W-:Y:S05]  /*7070*/  BRA `(.L_x_129) ;  /* 0xffffffb800cc7947 */ /* 0x000fea000383ffff */
.L_x_51:
[----:B------:R-:W-:-:S07]  /*7080*/  MOV R0, UR5 ;  /* 0x0000000500007c02 */ /* 0x000fce0008000f00 */
.L_x_130:
[----:B-1----:R1:W2:Y:S02]  /*7090*/  SYNCS.PHASECHK.TRANS64.TRYWAIT P0, [R0+URZ+0x90], R7 ;  /* 0x00009007000075a7 */ /* 0x0022a400080011ff */
[----:B--2---:R-:W-:Y:S05]  /*70a0*/  @!P0 NANOSLEEP.SYNCS 0x989680 ;  /* 0x009896800000895d */ /* 0x004fea0003900000 */
[----:B------:R-:W2:Y:S02]  /*70b0*/  @!P0 SYNCS.PHASECHK.TRANS64 P0, [R0+URZ+0x90], R7 ;  /* 0x00009007000085a7 */ /* 0x000ea400080010ff */
[----:B--2---:R-:W-:Y:S05]  /*70c0*/  @!P0 BRA `(.L_x_130) ;  /* 0xfffffffc00f08947 */ /* 0x004fea000383ffff */
[----:B------:R-:W-:Y:S05]  /*70d0*/  BRA `(.L_x_131) ;  /* 0xffffffb800dc7947 */ /* 0x000fea000383ffff */
.L_x_52:
[----:B-1----:R1:W2:Y:S02]  /*70e0*/  SYNCS.PHASECHK.TRANS64.TRYWAIT P1, [R0+URZ+0x80], R5 ;  /* 0x00008005000075a7 */ /* 0x0022a400080211ff */
[----:B--2---:R-:W-:Y:S05]  /*70f0*/  @!P1 NANOSLEEP.SYNCS 0x989680 ;  /* 0x009896800000995d */ /* 0x004fea0003900000 */
[----:B------:R-:W2:Y:S02]  /*7100*/  @!P1 SYNCS.PHASECHK.TRANS64 P1, [R0+URZ+0x80], R5 ;  /* 0x00008005000095a7 */ /* 0x000ea400080210ff */
[----:B--2---:R-:W-:Y:S05]  /*7110*/  @!P1 BRA `(.L_x_52) ;  /* 0xfffffffc00f09947 */ /* 0x004fea000383ffff */
[----:B------:R-:W-:Y:S05]  /*7120*/  BRA `(.L_x_132) ;  /* 0xffffffbc000c7947 */ /* 0x000fea000383ffff */
.L_x_55:
[----:B------:R-:W-:-:S07]  /*7130*/  MOV R0, UR5 ;  /* 0x0000000500007c02 */ /* 0x000fce0008000f00 */
.L_x_133:
[----:B-1----:R1:W2:Y:S02]  /*7140*/  SYNCS.PHASECHK.TRANS64.TRYWAIT P0, [R0+URZ+0x90], R3 ;  /* 0x00009003000075a7 */ /* 0x0022a400080011ff */
[----:B--2---:R-:W-:Y:S05]  /*7150*/  @!P0 NANOSLEEP.SYNCS 0x989680 ;  /* 0x009896800000895d */ /* 0x004fea0003900000 */
[----:B------:R-:W2:Y:S02]  /*7160*/  @!P0 SYNCS.PHASECHK.TRANS64 P0, [R0+URZ+0x90], R3 ;  /* 0x00009003000085a7 */ /* 0x000ea400080010ff */
[----:B--2---:R-:W-:Y:S05]  /*7170*/  @!P0 BRA `(.L_x_133) ;  /* 0xfffffffc00f08947 */ /* 0x004fea000383ffff */
[----:B------:R-:W-:Y:S05]  /*7180*/  BRA `(.L_x_54) ;  /* 0xffffffbc00607947 */ /* 0x000fea000383ffff */
.L_x_64:
[----:B-1----:R-:W-:-:S04]  /*7190*/  MOV R4, UR6 ;  /* 0x0000000600047c02 */ /* 0x002fc80008000f00 */
[----:B------:R1:W2:Y:S03]  /*71a0*/  SYNCS.PHASECHK.TRANS64.TRYWAIT P0, [R4+URZ+0x8], R5 ;  /* 0x00000805040075a7 */ /* 0x0002a600080011ff */
[----:B--2---:R-:W-:Y:S05]  /*71b0*/  @!P0 NANOSLEEP.SYNCS 0x989680 ;  /* 0x009896800000895d */ /* 0x004fea0003900000 */
[----:B------:R-:W2:Y:S02]  /*71c0*/  @!P0 SYNCS.PHASECHK.TRANS64 P0, [R4+URZ+0x8], R5 ;  /* 0x00000805040085a7 */ /* 0x000ea400080010ff */
[----:B--2---:R-:W-:Y:S05]  /*71d0*/  @!P0 BRA `(.L_x_64) ;  /* 0xfffffffc00ec8947 */ /* 0x004fea000383ffff */
[----:B------:R-:W-:Y:S05]  /*71e0*/  BRA `(.L_x_63) ;  /* 0xffffffc000147947 */ /* 0x000fea000383ffff */
.L_x_66:
[----:B------:R-:W-:Y:S01]  /*71f0*/  BSSY B0, `(.L_x_134) ;  /* 0x0000006000007945 */ /* 0x000fe20003800000 */
[----:B------:R-:W-:-:S07]  /*7200*/  MOV R15, 0xffffffff ;  /* 0xffffffff000f7802 */ /* 0x000fce0000000f00 */
[----:B-1---5:R-:W-:Y:S05]  /*7210*/  WARPSYNC.COLLECTIVE R15, `(.L_x_135) ;  /* 0x000000000f0c7348 */ /* 0x022fea0003c00000 */
[----:B------:R-:W-:Y:S02]  /*7220*/  ELECT P6, UR79, PT ;  /* 0x00000000004f782f */ /* 0x000fe400038c0000 */
[----:B------:R-:W-:Y:S01]  /*7230*/  MOV R14, UR79 ;  /* 0x0000004f000e7c02 */ /* 0x000fe20008000f00 */
[----:B-1---5:R-:W-:Y:S10]  /*7240*/  ENDCOLLECTIVE ;  /* 0x000000000000791b */ /* 0x022ff40003800000 */
.L_x_135:
[----:B------:R-:W-:Y:S05]  /*7250*/  BSYNC B0 ;  /* 0x0000000000007941 */ /* 0x000fea0003800000 */
.L_x_134:
[----:B------:R-:W-:Y:S05]  /*7260*/  BRA `(.L_x_136) ;  /* 0xffffffc000447947 */ /* 0x000fea000383ffff */
.L_x_68:
[----:B-1----:R-:W-:-:S04]  /*7270*/  MOV R2, UR6 ;  /* 0x0000000600027c02 */ /* 0x002fc80008000f00 */
[----:B------:R1:W2:Y:S03]  /*7280*/  SYNCS.PHASECHK.TRANS64.TRYWAIT P0, [R2+URZ+0x8], R3 ;  /* 0x00000803020075a7 */ /* 0x0002a600080011ff */
[----:B--2---:R-:W-:Y:S05]  /*7290*/  @!P0 NANOSLEEP.SYNCS 0x989680 ;  /* 0x009896800000895d */ /* 0x004fea0003900000 */
[----:B------:R-:W2:Y:S02]  /*72a0*/  @!P0 SYNCS.PHASECHK.TRANS64 P0, [R2+URZ+0x8], R3 ;  /* 0x00000803020085a7 */ /* 0x000ea400080010ff */
[----:B--2---:R-:W-:Y:S05]  /*72b0*/  @!P0 BRA `(.L_x_68) ;  /* 0xfffffffc00ec8947 */ /* 0x004fea000383ffff */
[----:B------:R-:W-:Y:S05]  /*72c0*/  BRA `(.L_x_67) ;  /* 0xffffffc000487947 */ /* 0x000fea000383ffff */
.L_x_69:
[----:B-1----:R1:W2:Y:S02]  /*72d0*/  SYNCS.PHASECHK.TRANS64.TRYWAIT P0, [R0+URZ+0x80], R5 ;  /* 0x00008005000075a7 */ /* 0x0022a400080011ff */
[----:B--2---:R-:W-:Y:S05]  /*72e0*/  @!P0 NANOSLEEP.SYNCS 0x989680 ;  /* 0x009896800000895d */ /* 0x004fea0003900000 */
[----:B------:R-:W2:Y:S02]  /*72f0*/  @!P0 SYNCS.PHASECHK.TRANS64 P0, [R0+URZ+0x80], R5 ;  /* 0x00008005000085a7 */ /* 0x000ea400080010ff */
[----:B--2---:R-:W-:Y:S05]  /*7300*/  @!P0 BRA `(.L_x_69) ;  /* 0xfffffffc00f08947 */ /* 0x004fea000383ffff */
[----:B------:R-:W-:Y:S05]  /*7310*/  BRA `(.L_x_137) ;  /* 0xffffffc400547947 */ /* 0x000fea000383ffff */
.L_x_71:
[----:B------:R-:W-:-:S07]  /*7320*/  MOV R0, UR8 ;  /* 0x0000000800007c02 */ /* 0x000fce0008000f00 */
.L_x_138:
[----:B-1----:R1:W2:Y:S02]  /*7330*/  SYNCS.PHASECHK.TRANS64.TRYWAIT P0, [R0+URZ+0xc0], R5 ;  /* 0x0000c005000075a7 */ /* 0x0022a400080011ff */
[----:B--2---:R-:W-:Y:S05]  /*7340*/  @!P0 NANOSLEEP.SYNCS 0x989680 ;  /* 0x009896800000895d */ /* 0x004fea0003900000 */
[----:B------:R-:W2:Y:S02]  /*7350*/  @!P0 SYNCS.PHASECHK.TRANS64 P0, [R0+URZ+0xc0], R5 ;  /* 0x0000c005000085a7 */ /* 0x000ea400080010ff */
[----:B--2---:R-:W-:Y:S05]  /*7360*/  @!P0 BRA `(.L_x_138) ;  /* 0xfffffffc00f08947 */ /* 0x004fea000383ffff */
[----:B------:R-:W-:Y:S05]  /*7370*/  BRA `(.L_x_139) ;  /* 0xffffffc400a07947 */ /* 0x000fea000383ffff */
.L_x_74:
[----:B------:R-:W-:Y:S07]  /*7380*/  MOV R0, UR14 ;  /* 0x0000000e00007c02 */ /* 0x000fee0008000f00 */
.L_x_140:
[----:B-1----:R1:W2:Y:S02]  /*7390*/  SYNCS.PHASECHK.TRANS64.TRYWAIT P0, [R0+URZ], R5 ;  /* 0x00000005000075a7 */ /* 0x0022a400080011ff */
[----:B--2---:R-:W-:Y:S05]  /*73a0*/  @!P0 NANOSLEEP.SYNCS 0x989680 ;  /* 0x009896800000895d */ /* 0x004fea0003900000 */
[----:B------:R-:W2:Y:S02]  /*73b0*/  @!P0 SYNCS.PHASECHK.TRANS64 P0, [R0+URZ], R5 ;  /* 0x00000005000085a7 */ /* 0x000ea400080010ff */
[----:B--2---:R-:W-:Y:S05]  /*73c0*/  @!P0 BRA `(.L_x_140) ;  /* 0xfffffffc00f08947 */ /* 0x004fea000383ffff */
[----:B------:R-:W-:Y:S05]  /*73d0*/  BRA `(.L_x_73) ;  /* 0xffffffc400b47947 */ /* 0x000fea000383ffff */
.L_x_78:
[----:B-1----:R-:W-:-:S07]  /*73e0*/  MOV R0, UR8 ;  /* 0x0000000800007c02 */ /* 0x002fce0008000f00 */
.L_x_141:
[----:B-1----:R1:W2:Y:S02]  /*73f0*/  SYNCS.PHASECHK.TRANS64.TRYWAIT P0, [R0+URZ], R3 ;  /* 0x00000003000075a7 */ /* 0x0022a400080011ff */
[----:B--2---:R-:W-:Y:S05]  /*7400*/  @!P0 NANOSLEEP.SYNCS 0x989680 ;  /* 0x009896800000895d */ /* 0x004fea0003900000 */
[----:B------:R-:W2:Y:S02]  /*7410*/  @!P0 SYNCS.PHASECHK.TRANS64 P0, [R0+URZ], R3 ;  /* 0x00000003000085a7 */ /* 0x000ea400080010ff */
[----:B--2---:R-:W-:Y:S05]  /*7420*/  @!P0 BRA `(.L_x_141) ;  /* 0xfffffffc00f08947 */ /* 0x004fea000383ffff */
[----:B------:R-:W-:Y:S05]  /*7430*/  BRA `(.L_x_142) ;  /* 0xffffffc800f87947 */ /* 0x000fea000383ffff */
.L_x_79:
[----:B------:R-:W-:-:S07]  /*7440*/  MOV R0, UR8 ;  /* 0x0000000800007c02 */ /* 0x000fce0008000f00 */
.L_x_143:
[----:B-1----:R1:W2:Y:S02]  /*7450*/  SYNCS.PHASECHK.TRANS64.TRYWAIT P0, [R0+URZ], R3 ;  /* 0x00000003000075a7 */ /* 0x0022a400080011ff */
[----:B--2---:R-:W-:Y:S05]  /*7460*/  @!P0 NANOSLEEP.SYNCS 0x989680 ;  /* 0x009896800000895d */ /* 0x004fea0003900000 */
[----:B------:R-:W2:Y:S02]  /*7470*/  @!P0 SYNCS.PHASECHK.TRANS64 P0, [R0+URZ], R3 ;  /* 0x00000003000085a7 */ /* 0x000ea400080010ff */
[----:B--2---:R-:W-:Y:S05]  /*7480*/  @!P0 BRA `(.L_x_143) ;  /* 0xfffffffc00f08947 */ /* 0x004fea000383ffff */
[----:B------:R-:W-:Y:S05]  /*7490*/  BRA `(.L_x_144) ;  /* 0xffffffcc00047947 */ /* 0x000fea000383ffff */
.L_x_80:
[----:B------:R-:W-:-:S07]  /*74a0*/  MOV R0, UR8 ;  /* 0x0000000800007c02 */ /* 0x000fce0008000f00 */
.L_x_145:
[----:B-1----:R1:W2:Y:S02]  /*74b0*/  SYNCS.PHASECHK.TRANS64.TRYWAIT P0, [R0+URZ], R3 ;  /* 0x00000003000075a7 */ /* 0x0022a400080011ff */
[----:B--2---:R-:W-:Y:S05]  /*74c0*/  @!P0 NANOSLEEP.SYNCS 0x989680 ;  /* 0x009896800000895d */ /* 0x004fea0003900000 */
[----:B------:R-:W2:Y:S02]  /*74d0*/  @!P0 SYNCS.PHASECHK.TRANS64 P0, [R0+URZ], R3 ;  /* 0x00000003000085a7 */ /* 0x000ea400080010ff */
[----:B--2---:R-:W-:Y:S05]  /*74e0*/  @!P0 BRA `(.L_x_145) ;  /* 0xfffffffc00f08947 */ /* 0x004fea000383ffff */
[----:B------:R-:W-:Y:S05]  /*74f0*/  BRA `(.L_x_146) ;  /* 0xffffffcc00107947 */ /* 0x000fea000383ffff */
.L_x_83:
[----:B------:R-:W-:-:S07]  /*7500*/  MOV R0, UR7 ;  /* 0x0000000700007c02 */ /* 0x000fce0008000f00 */
.L_x_147:
[----:B-1----:R1:W2:Y:S02]  /*7510*/  SYNCS.PHASECHK.TRANS64.TRYWAIT P1, [R0+URZ+0x100], R3 ;  /* 0x00010003000075a7 */ /* 0x0022a400080211ff */
[----:B--2---:R-:W-:Y:S05]  /*7520*/  @!P1 NANOSLEEP.SYNCS 0x989680 ;  /* 0x009896800000995d */ /* 0x004fea0003900000 */
[----:B------:R-:W2:Y:S02]  /*7530*/  @!P1 SYNCS.PHASECHK.TRANS64 P1, [R0+URZ+0x100], R3 ;  /* 0x00010003000095a7 */ /* 0x000ea400080210ff */
[----:B--2---:R-:W-:Y:S05]  /*7540*/  @!P1 BRA `(.L_x_147) ;  /* 0xfffffffc00f09947 */ /* 0x004fea000383ffff */
[----:B------:R-:W-:Y:S05]  /*7550*/  BRA `(.L_x_148) ;  /* 0xffffffcc005c7947 */ /* 0x000fea000383ffff */
.L_x_88:
[----:B--2---:R2:W4:Y:S02]  /*7560*/  SYNCS.PHASECHK.TRANS64.TRYWAIT P0, [R0+URZ+0x80], R3 ;  /* 0x00008003000075a7 */ /* 0x00452400080011ff */
[----:B----4-:R-:W-:Y:S05]  /*7570*/  @!P0 NANOSLEEP.SYNCS 0x989680 ;  /* 0x009896800000895d */ /* 0x010fea0003900000 */
[----:B------:R-:W4:Y:S02]  /*7580*/  @!P0 SYNCS.PHASECHK.TRANS64 P0, [R0+URZ+0x80], R3 ;  /* 0x00008003000085a7 */ /* 0x000f2400080010ff */
[----:B----4-:R-:W-:Y:S05]  /*7590*/  @!P0 BRA `(.L_x_88) ;  /* 0xfffffffc00f08947 */ /* 0x010fea000383ffff */
[----:B------:R-:W-:Y:S05]  /*75a0*/  BRA `(.L_x_149) ;  /* 0xffffffd000607947 */ /* 0x000fea000383ffff */
.L_x_91:
[----:B------:R-:W-:Y:S07]  /*75b0*/  MOV R0, UR6 ;  /* 0x0000000600007c02 */ /* 0x000fee0008000f00 */
.L_x_150:
[----:B--2---:R2:W4:Y:S02]  /*75c0*/  SYNCS.PHASECHK.TRANS64.TRYWAIT P0, [R0+URZ+0x78], R3 ;  /* 0x00007803000075a7 */ /* 0x00452400080011ff */
[----:B----4-:R-:W-:Y:S05]  /*75d0*/  @!P0 NANOSLEEP.SYNCS 0x989680 ;  /* 0x009896800000895d */ /* 0x010fea0003900000 */
[----:B------:R-:W4:Y:S02]  /*75e0*/  @!P0 SYNCS.PHASECHK.TRANS64 P0, [R0+URZ+0x78], R3 ;  /* 0x00007803000085a7 */ /* 0x000f2400080010ff */
[----:B----4-:R-:W-:Y:S05]  /*75f0*/  @!P0 BRA `(.L_x_150) ;  /* 0xfffffffc00f08947 */ /* 0x010fea000383ffff */
[----:B------:R-:W-:Y:S05]  /*7600*/  BRA `(.L_x_90) ;  /* 0xffffffd4004c7947 */ /* 0x000fea000383ffff */
.L_x_94:
[----:B------:R-:W-:Y:S07]  /*7610*/  MOV R3, UR6 ;  /* 0x0000000600037c02 */ /* 0x000fee0008000f00 */
.L_x_151:
[----:B-1----:R1:W2:Y:S02]  /*7620*/  SYNCS.PHASECHK.TRANS64.TRYWAIT P2, [R3+URZ+0x68], R26 ;  /* 0x0000681a030075a7 */ /* 0x0022a400080411ff */
[----:B--2---:R-:W-:Y:S05]  /*7630*/  @!P2 NANOSLEEP.SYNCS 0x989680 ;  /* 0x009896800000a95d */ /* 0x004fea0003900000 */
[----:B------:R-:W2:Y:S02]  /*7640*/  @!P2 SYNCS.PHASECHK.TRANS64 P2, [R3+URZ+0x68], R26 ;  /* 0x0000681a0300a5a7 */ /* 0x000ea400080410ff */
[----:B--2---:R-:W-:Y:S05]  /*7650*/  @!P2 BRA `(.L_x_151) ;  /* 0xfffffffc00f0a947 */ /* 0x004fea000383ffff */
[----:B------:R-:W-:Y:S05]  /*7660*/  BRA `(.L_x_152) ;  /* 0xffffffd400e07947 */ /* 0x000fea000383ffff */
.L_x_97:
[----:B--2---:R2:W4:Y:S02]  /*7670*/  SYNCS.PHASECHK.TRANS64.TRYWAIT P0, [R0+URZ+0x80], R3 ;  /* 0x00008003000075a7 */ /* 0x00452400080011ff */
[----:B----4-:R-:W-:Y:S05]  /*7680*/  @!P0 NANOSLEEP.SYNCS 0x989680 ;  /* 0x009896800000895d */ /* 0x010fea0003900000 */
[----:B------:R-:W4:Y:S02]  /*7690*/  @!P0 SYNCS.PHASECHK.TRANS64 P0, [R0+URZ+0x80], R3 ;  /* 0x00008003000085a7 */ /* 0x000f2400080010ff */
[----:B----4-:R-:W-:Y:S05]  /*76a0*/  @!P0 BRA `(.L_x_97) ;  /* 0xfffffffc00f08947 */ /* 0x010fea000383ffff */
[----:B------:R-:W-:Y:S05]  /*76b0*/  BRA `(.L_x_153) ;  /* 0xffffffdc00207947 */ /* 0x000fea000383ffff */
.L_x_108:
[----:B-1----:R-:W-:Y:S04]  /*76c0*/  MOV R0, UR43 ;  /* 0x0000002b00007c02 */ /* 0x002fe80008000f00 */
[----:B------:R1:W2:Y:S03]  /*76d0*/  SYNCS.PHASECHK.TRANS64.TRYWAIT P1, [R0+URZ+0x60], R3 ;  /* 0x00006003000075a7 */ /* 0x0002a600080211ff */
[----:B--2---:R-:W-:Y:S05]  /*76e0*/  @!P1 NANOSLEEP.SYNCS 0x989680 ;  /* 0x009896800000995d */ /* 0x004fea0003900000 */
[----:B------:R-:W2:Y:S02]  /*76f0*/  @!P1 SYNCS.PHASECHK.TRANS64 P1, [R0+URZ+0x60], R3 ;  /* 0x00006003000095a7 */ /* 0x000ea400080210ff */
[----:B--2---:R-:W-:Y:S05]  /*7700*/  @!P1 BRA `(.L_x_108) ;  /* 0xfffffffc00ec9947 */ /* 0x004fea000383ffff */
[----:B------:R-:W-:Y:S05]  /*7710*/  BRA `(.L_x_107) ;  /* 0xffffffe800007947 */ /* 0x000fea000383ffff */
.L_x_110:
[----:B------:R1:W1:Y:S02]  /*7720*/  SYNCS.PHASECHK.TRANS64.TRYWAIT P1, [R113+URZ+0xa0], R2 ;  /* 0x0000a002710075a7 */ /* 0x00026400080211ff */
[----:B-1----:R-:W-:Y:S05]  /*7730*/  @!P1 NANOSLEEP.SYNCS 0x989680 ;  /* 0x009896800000995d */ /* 0x002fea0003900000 */
[----:B------:R-:W1:Y:S02]  /*7740*/  @!P1 SYNCS.PHASECHK.TRANS64 P1, [R113+URZ+0xa0], R2 ;  /* 0x0000a002710095a7 */ /* 0x000e6400080210ff */
[----:B-1----:R-:W-:Y:S05]  /*7750*/  @!P1 BRA `(.L_x_110) ;  /* 0xfffffffc00f09947 */ /* 0x002fea000383ffff */
[----:B------:R-:W-:Y:S05]  /*7760*/  BRA `(.L_x_109) ;  /* 0xffffffe8003c7947 */ /* 0x000fea000383ffff */
        .weak           $__internal_0_$__cuda_sm10x_tcgen05_guardrail_trap_col_being_dealloced_not_returned_by_alloc
        .type           $__internal_0_$__cuda_sm10x_tcgen05_guardrail_trap_col_being_dealloced_not_returned_by_alloc,@function
        .size           $__internal_0_$__cuda_sm10x_tcgen05_guardrail_trap_col_being_dealloced_not_returned_by_alloc,($__internal_1_$__cuda_sm10x_tcgen05_guardrail_trap_phase_invalid_during_alloc - $__internal_0_$__cuda_sm10x_tcgen05_guardrail_trap_col_being_dealloced_not_returned_by_alloc)
$__internal_0_$__cuda_sm10x_tcgen05_guardrail_trap_col_being_dealloced_not_returned_by_alloc:
[----:B------:R-:W-:Y:S05]  /*7770*/  BPT.TRAP 0x1 ;  /* 0x000000040000795c */ /* 0x000fea0000300000 */
[----:B------:R-:W-:-:S04]  /*7780*/  HFMA2 R3, -RZ, RZ, 0, 0 ;  /* 0x00000000ff037431 */ /* 0x000fc800000001ff */
[----:B------:R-:W-:Y:S05]  /*7790*/  RET.REL.NODEC R2 `(_ZN7cutlass13device_kernelINS_4gemm6kernel13GemmUniversalIN4cute5tupleIJiiiiEEENS1_10collective13CollectiveMmaINS1_35MainloopSm100TmaUmmaWarpSpecializedILi6ELi2ELi4ENS5_IJNS4_1CILi2EEENSA_ILi1EEESC_EEEEENS5_IJNSA_ILi256EEENSA_ILi32EEESF_EEEaNS5_IJlSC_lEEEaSI_NS4_8TiledMMAINS4_8MMA_AtomIJNS4_21SM100_MMA_S8_2x1SM_SSIaaiLi256ELi32ELNS4_4UMMA5MajorE0ELSN_0ELNSM_8SaturateE0EEEEEENS4_6LayoutINS5_IJSC_SC_SC_EEENS5_IJNSA_ILi0EEEST_ST_EEEEENS5_IJNS4_10UnderscoreESW_SW_EEEEENS4_18SM100_TMA_2SM_LOADENS4_14ComposedLayoutINS4_7SwizzleILi3ELi4ELi3EEENS4_18smem_ptr_flag_bitsILi8EEENSR_INS5_IJNSA_ILi8EEENSA_ILi128EEEEEENS5_IJS16_SC_EEEEEEEvNS4_8identityESZ_S1A_vS1B_EENS_8epilogue10collective18CollectiveEpilogueINS1D_23Sm100TmaWarpSpecializedILi1ELi1ELi32ELb0ELb0EEEJNS5_IJS16_SG_SF_EEENS5_IJNSR_IS16_SC_EENSR_ISG_SC_EEEEEaSI_aSI_NS1D_6fusion15FusionCallbacksIS1H_NS1M_17LinearCombinationIaiaiLNS_15FloatRoundStyleE2EEES1I_S1L_JEEENS4_5SM1004TMEM4LOAD26SM100_TMEM_LOAD_32dp32b32xENS4_13SM90_TMA_LOADENS10_INS11_ILi1ELi4ELi3EEES14_NSR_INS5_IJS15_SG_EEENS5_IJSG_SC_EEEEEEENS4_39AutoVectorizingCopyWithAssumedAlignmentILi128EEENS4_14SM90_TMA_STOREES21_S23_S23_EEEvvEEEEvNT_6ParamsE) ;  /* 0xffffff8802187950 */ /* 0x000fea0003c3ffff */
        .weak           $__internal_1_$__cuda_sm10x_tcgen05_guardrail_trap_phase_invalid_during_alloc
        .type           $__internal_1_$__cuda_sm10x_tcgen05_guardrail_trap_phase_invalid_during_alloc,@function
        .size           $__internal_1_$__cuda_sm10x_tcgen05_guardrail_trap_phase_invalid_during_alloc,($__internal_2_$__cuda_sm10x_tcgen05_guardrail_trap_unallocated_columns_being_dealloced - $__internal_1_$__cuda_sm10x_tcgen05_guardrail_trap_phase_invalid_during_alloc)
$__internal_1_$__cuda_sm10x_tcgen05_guardrail_trap_phase_invalid_during_alloc:
[----:B------:R-:W-:Y:S05]  /*77a0*/  BPT.TRAP 0x1 ;  /* 0x000000040000795c */ /* 0x000fea0000300000 */
[----:B------:R-:W-:-:S04]  /*77b0*/  MOV R3, 0x0 ;  /* 0x0000000000037802 */ /* 0x000fc80000000f00 */
[----:B------:R-:W-:Y:S05]  /*77c0*/  RET.REL.NODEC R2 `(_ZN7cutlass13device_kernelINS_4gemm6kernel13GemmUniversalIN4cute5tupleIJiiiiEEENS1_10collective13CollectiveMmaINS1_35MainloopSm100TmaUmmaWarpSpecializedILi6ELi2ELi4ENS5_IJNS4_1CILi2EEENSA_ILi1EEESC_EEEEENS5_IJNSA_ILi256EEENSA_ILi32EEESF_EEEaNS5_IJlSC_lEEEaSI_NS4_8TiledMMAINS4_8MMA_AtomIJNS4_21SM100_MMA_S8_2x1SM_SSIaaiLi256ELi32ELNS4_4UMMA5MajorE0ELSN_0ELNSM_8SaturateE0EEEEEENS4_6LayoutINS5_IJSC_SC_SC_EEENS5_IJNSA_ILi0EEEST_ST_EEEEENS5_IJNS4_10UnderscoreESW_SW_EEEEENS4_18SM100_TMA_2SM_LOADENS4_14ComposedLayoutINS4_7SwizzleILi3ELi4ELi3EEENS4_18smem_ptr_flag_bitsILi8EEENSR_INS5_IJNSA_ILi8EEENSA_ILi128EEEEEENS5_IJS16_SC_EEEEEEEvNS4_8identityESZ_S1A_vS1B_EENS_8epilogue10collective18CollectiveEpilogueINS1D_23Sm100TmaWarpSpecializedILi1ELi1ELi32ELb0ELb0EEEJNS5_IJS16_SG_SF_EEENS5_IJNSR_IS16_SC_EENSR_ISG_SC_EEEEEaSI_aSI_NS1D_6fusion15FusionCallbacksIS1H_NS1M_17LinearCombinationIaiaiLNS_15FloatRoundStyleE2EEES1I_S1L_JEEENS4_5SM1004TMEM4LOAD26SM100_TMEM_LOAD_32dp32b32xENS4_13SM90_TMA_LOADENS10_INS11_ILi1ELi4ELi3EEES14_NSR_INS5_IJS15_SG_EEENS5_IJSG_SC_EEEEEEENS4_39AutoVectorizingCopyWithAssumedAlignmentILi128EEENS4_14SM90_TMA_STOREES21_S23_S23_EEEvvEEEEvNT_6ParamsE) ;  /* 0xffffff88020c7950 */ /* 0x000fea0003c3ffff */
        .weak           $__internal_2_$__cuda_sm10x_tcgen05_guardrail_trap_unallocated_columns_being_dealloced
        .type           $__internal_2_$__cuda_sm10x_tcgen05_guardrail_trap_unallocated_columns_being_dealloced,@function
        .size           $__internal_2_$__cuda_sm10x_tcgen05_guardrail_trap_unallocated_columns_being_dealloced,(.L_x_155 - $__internal_2_$__cuda_sm10x_tcgen05_guardrail_trap_unallocated_columns_being_dealloced)
$__internal_2_$__cuda_sm10x_tcgen05_guardrail_trap_unallocated_columns_being_dealloced:
[----:B------:R-:W-:Y:S05]  /*77d0*/  BPT.TRAP 0x1 ;  /* 0x000000040000795c */ /* 0x000fea0000300000 */
[----:B------:R-:W-:-:S04]  /*77e0*/  HFMA2 R3, -RZ, RZ, 0, 0 ;  /* 0x00000000ff037431 */ /* 0x000fc800000001ff */
[----:B------:R-:W-:Y:S05]  /*77f0*/  RET.REL.NODEC R2 `(_ZN7cutlass13device_kernelINS_4gemm6kernel13GemmUniversalIN4cute5tupleIJiiiiEEENS1_10collective13CollectiveMmaINS1_35MainloopSm100TmaUmmaWarpSpecializedILi6ELi2ELi4ENS5_IJNS4_1CILi2EEENSA_ILi1EEESC_EEEEENS5_IJNSA_ILi256EEENSA_ILi32EEESF_EEEaNS5_IJlSC_lEEEaSI_NS4_8TiledMMAINS4_8MMA_AtomIJNS4_21SM100_MMA_S8_2x1SM_SSIaaiLi256ELi32ELNS4_4UMMA5MajorE0ELSN_0ELNSM_8SaturateE0EEEEEENS4_6LayoutINS5_IJSC_SC_SC_EEENS5_IJNSA_ILi0EEEST_ST_EEEEENS5_IJNS4_10UnderscoreESW_SW_EEEEENS4_18SM100_TMA_2SM_LOADENS4_14ComposedLayoutINS4_7SwizzleILi3ELi4ELi3EEENS4_18smem_ptr_flag_bitsILi8EEENSR_INS5_IJNSA_ILi8EEENSA_ILi128EEEEEENS5_IJS16_SC_EEEEEEEvNS4_8identityESZ_S1A_vS1B_EENS_8epilogue10collective18CollectiveEpilogueINS1D_23Sm100TmaWarpSpecializedILi1ELi1ELi32ELb0ELb0EEEJNS5_IJS16_SG_SF_EEENS5_IJNSR_IS16_SC_EENSR_ISG_SC_EEEEEaSI_aSI_NS1D_6fusion15FusionCallbacksIS1H_NS1M_17LinearCombinationIaiaiLNS_15FloatRoundStyleE2EEES1I_S1L_JEEENS4_5SM1004TMEM4LOAD26SM100_TMEM_LOAD_32dp32b32xENS4_13SM90_TMA_LOADENS10_INS11_ILi1ELi4ELi3EEES14_NSR_INS5_IJS15_SG_EEENS5_IJSG_SC_EEEEEEENS4_39AutoVectorizingCopyWithAssumedAlignmentILi128EEENS4_14SM90_TMA_STOREES21_S23_S23_EEEvvEEEEvNT_6ParamsE) ;  /* 0xffffff8802007950 */ /* 0x000fea0003c3ffff */
.L_x_154:
[----:B------:R-:W-:-:S00]  /*7800*/  BRA `(.L_x_154) ;  /* 0xfffffffc00fc7947 */ /* 0x000fc0000383ffff */
[----:B------:R-:W-:-:S00]  /*7810*/  NOP ;  /* 0x0000000000007918 */ /* 0x000fc00000000000 */
        /* <DEDUP_REMOVED lines=14> */
.L_x_155:


//--------------------- .nv.global.init           --------------------------
	.section	.nv.global.init,"aw",@progbits
.nv.global.init:
	.type		$str$27,@object
	.size		$str$27,($str$28 - $str$27)
$str$27:
        /*0000*/ 	.byte	0x28, 0x61, 0x64, 0x64, 0x72, 0x65, 0x73, 0x73, 0x20, 0x26, 0x20, 0x6d, 0x61, 0x73, 0x6b, 0x29
        /*0010*/ 	.byte	0x20, 0x3d, 0x3d, 0x20, 0x30, 0x00
	.type		$str$28,@object
	.size		$str$28,($str$26 - $str$28)
$str$28:
        /*0016*/ 	.byte	0x2f, 0x74, 0x6d, 0x70, 0x2f, 0x63, 0x75, 0x74, 0x6c, 0x61, 0x73, 0x73, 0x5f, 0x73, 0x77, 0x65
        /*0026*/ 	.byte	0x65, 0x70, 0x5f, 0x73, 0x72, 0x63, 0x2f, 0x69, 0x6e, 0x63, 0x6c, 0x75, 0x64, 0x65, 0x2f, 0x63
        /*0036*/ 	.byte	0x75, 0x74, 0x65, 0x2f, 0x70, 0x6f, 0x69, 0x6e, 0x74, 0x65, 0x72, 0x5f, 0x66, 0x6c, 0x61, 0x67
        /*0046*/ 	.byte	0x67, 0x65, 0x64, 0x2e, 0x68, 0x70, 0x70, 0x00
	.type		$str$26,@object
	.size		$str$26,($str$25 - $str$26)
$str$26:
        /*004e*/ 	.byte	0x2f, 0x74, 0x6d, 0x70, 0x2f, 0x63, 0x75, 0x74, 0x6c, 0x61, 0x73, 0x73, 0x5f, 0x73, 0x77, 0x65
        /*005e*/ 	.byte	0x65, 0x70, 0x5f, 0x73, 0x72, 0x63, 0x2f, 0x69, 0x6e, 0x63, 0x6c, 0x75, 0x64, 0x65, 0x2f, 0x63
        /*006e*/ 	.byte	0x75, 0x74, 0x65, 0x2f, 0x61, 0x74, 0x6f, 0x6d, 0x2f, 0x63, 0x6f, 0x70, 0x79, 0x5f, 0x74, 0x72
        /*007e*/ 	.byte	0x61, 0x69, 0x74, 0x73, 0x5f, 0x73, 0x6d, 0x31, 0x30, 0x30, 0x2e, 0x68, 0x70, 0x70, 0x00
	.type		$str$25,@object
	.size		$str$25,(__unnamed_1 - $str$25)
$str$25:
        /*008d*/ 	.byte	0x28, 0x28, 0x75, 0x69, 0x6e, 0x74, 0x33, 0x32, 0x5f, 0x74, 0x28, 0x74, 0x68, 0x72, 0x65, 0x61
        /*009d*/ 	.byte	0x64, 0x49, 0x64, 0x78, 0x2e, 0x78, 0x29, 0x20, 0x2f, 0x20, 0x33, 0x32, 0x29, 0x20, 0x25, 0x20
        /*00ad*/ 	.byte	0x34, 0x29, 0x20, 0x3d, 0x3d, 0x20, 0x28, 0x28, 0x28, 0x74, 0x6d, 0x65, 0x6d, 0x5f, 0x61, 0x64
        /*00bd*/ 	.byte	0x64, 0x72, 0x20, 0x3e, 0x3e, 0x20, 0x31, 0x36, 0x29, 0x20, 0x2f, 0x20, 0x33, 0x32, 0x29, 0x20
        /*00cd*/ 	.byte	0x25, 0x20, 0x34, 0x29, 0x00
	.type		__unnamed_1,@object
	.size		__unnamed_1,(__unnamed_2 - __unnamed_1)
__unnamed_1:
        /*00d2*/ 	.byte	0x61, 0x75, 0x74, 0x6f, 0x20, 0x63, 0x75, 0x74, 0x65, 0x3a, 0x3a, 0x61, 0x73, 0x5f, 0x70, 0x6f
        /* <DEDUP_REMOVED lines=24> */
        /*0262*/ 	.byte	0x5d, 0x00
	.type		__unnamed_2,@object
	.size		__unnamed_2,(.L_2 - __unnamed_2)
__unnamed_2:
        /* <DEDUP_REMOVED lines=41> */
.L_2:


//--------------------- .nv.shared._ZN7cutlass13device_kernelINS_4gemm6kernel13GemmUniversalIN4cute5tupleIJiiiiEEENS1_10collective13CollectiveMmaINS1_35MainloopSm100TmaUmmaWarpSpecializedILi6ELi2ELi4ENS5_IJNS4_1CILi2EEENSA_ILi1EEESC_EEEEENS5_IJNSA_ILi256EEENSA_ILi32EEESF_EEEaNS5_IJlSC_lEEEaSI_NS4_8TiledMMAINS4_8MMA_AtomIJNS4_21SM100_MMA_S8_2x1SM_SSIaaiLi256ELi32ELNS4_4UMMA5MajorE0ELSN_0ELNSM_8SaturateE0EEEEEENS4_6LayoutINS5_IJSC_SC_SC_EEENS5_IJNSA_ILi0EEEST_ST_EEEEENS5_IJNS4_10UnderscoreESW_SW_EEEEENS4_18SM100_TMA_2SM_LOADENS4_14ComposedLayoutINS4_7SwizzleILi3ELi4ELi3EEENS4_18smem_ptr_flag_bitsILi8EEENSR_INS5_IJNSA_ILi8EEENSA_ILi128EEEEEENS5_IJS16_SC_EEEEEEEvNS4_8identityESZ_S1A_vS1B_EENS_8epilogue10collective18CollectiveEpilogueINS1D_23Sm100TmaWarpSpecializedILi1ELi1ELi32ELb0ELb0EEEJNS5_IJS16_SG_SF_EEENS5_IJNSR_IS16_SC_EENSR_ISG_SC_EEEEEaSI_aSI_NS1D_6fusion15FusionCallbacksIS1H_NS1M_17LinearCombinationIaiaiLNS_15FloatRoundStyleE2EEES1I_S1L_JEEENS4_5SM1004TMEM4LOAD26SM100_TMEM_LOAD_32dp32b32xENS4_13SM90_TMA_LOADENS10_INS11_ILi1ELi4ELi3EEES14_NSR_INS5_IJS15_SG_EEENS5_IJSG_SC_EEEEEEENS4_39AutoVectorizingCopyWithAssumedAlignmentILi128EEENS4_14SM90_TMA_STOREES21_S23_S23_EEEvvEEEEvNT_6ParamsE --------------------------
	.section	.nv.shared._ZN7cutlass13device_kernelINS_4gemm6kernel13GemmUniversalIN4cute5tupleIJiiiiEEENS1_10collective13CollectiveMmaINS1_35MainloopSm100TmaUmmaWarpSpecializedILi6ELi2ELi4ENS5_IJNS4_1CILi2EEENSA_ILi1EEESC_EEEEENS5_IJNSA_ILi256EEENSA_ILi32EEESF_EEEaNS5_IJlSC_lEEEaSI_NS4_8TiledMMAINS4_8MMA_AtomIJNS4_21SM100_MMA_S8_2x1SM_SSIaaiLi256ELi32ELNS4_4UMMA5MajorE0ELSN_0ELNSM_8SaturateE0EEEEEENS4_6LayoutINS5_IJSC_SC_SC_EEENS5_IJNSA_ILi0EEEST_ST_EEEEENS5_IJNS4_10UnderscoreESW_SW_EEEEENS4_18SM100_TMA_2SM_LOADENS4_14ComposedLayoutINS4_7SwizzleILi3ELi4ELi3EEENS4_18smem_ptr_flag_bitsILi8EEENSR_INS5_IJNSA_ILi8EEENSA_ILi128EEEEEENS5_IJS16_SC_EEEEEEEvNS4_8identityESZ_S1A_vS1B_EENS_8epilogue10collective18CollectiveEpilogueINS1D_23Sm100TmaWarpSpecializedILi1ELi1ELi32ELb0ELb0EEEJNS5_IJS16_SG_SF_EEENS5_IJNSR_IS16_SC_EENSR_ISG_SC_EEEEEaSI_aSI_NS1D_6fusion15FusionCallbacksIS1H_NS1M_17LinearCombinationIaiaiLNS_15FloatRoundStyleE2EEES1I_S1L_JEEENS4_5SM1004TMEM4LOAD26SM100_TMEM_LOAD_32dp32b32xENS4_13SM90_TMA_LOADENS10_INS11_ILi1ELi4ELi3EEES14_NSR_INS5_IJS15_SG_EEENS5_IJSG_SC_EEEEEEENS4_39AutoVectorizingCopyWithAssumedAlignmentILi128EEENS4_14SM90_TMA_STOREES21_S23_S23_EEEvvEEEEvNT_6ParamsE,"aw",@nobits
	.sectionflags	@""
	.align	16
	.zero		1024


//--------------------- .nv.shared.reserved.0     --------------------------
	.section	.nv.shared.reserved.0,"aw",@nobits
	.weak		__nv_reservedSMEM_offset_0_alias
	.size		__nv_reservedSMEM_offset_0_alias, 0, 64
	.other		__nv_reservedSMEM_offset_0_alias,@"STO_CUDA_RESERVED_SHARED STV_DEFAULT"
__nv_reservedSMEM_offset_0_alias:
	.zero		0
.nv.shared.reserved.0:
	.zero		64
	.weak		__nv_reservedSMEM_tcgen05_partition
	.type		__nv_reservedSMEM_tcgen05_partition,@object
	.size		__nv_reservedSMEM_tcgen05_partition,(.L_0 - __nv_reservedSMEM_tcgen05_partition)
__nv_reservedSMEM_tcgen05_partition:
	.zero		32
.L_0:


//--------------------- .nv.global                --------------------------
	.section	.nv.global,"aw",@nobits
.nv.global:
	.type		_ZN40_INTERNAL_dba96c00_4_k_cu_808d7d8b_158244cute1_E,@object
	.size		_ZN40_INTERNAL_dba96c00_4_k_cu_808d7d8b_158244cute1_E,(_ZN40_INTERNAL_dba96c00_4_k_cu_808d7d8b_158244cuda3std3__45__cpo6cbeginE - _ZN40_INTERNAL_dba96c00_4_k_cu_808d7d8b_158244cute1_E)
_ZN40_INTERNAL_dba96c00_4_k_cu_808d7d8b_158244cute1_E:
	.zero		1
	.type		_ZN40_INTERNAL_dba96c00_4_k_cu_808d7d8b_158244cuda3std3__45__cpo6cbeginE,@object
	.size		_ZN40_INTERNAL_dba96c00_4_k_cu_808d7d8b_158244cuda3std3__45__cpo6cbeginE,(_ZN40_INTERNAL_dba96c00_4_k_cu_808d7d8b_158244cuda3std3__48in_placeE - _ZN40_INTERNAL_dba96c00_4_k_cu_808d7d8b_158244cuda3std3__45__cpo6cbeginE)
_ZN40_INTERNAL_dba96c00_4_k_cu_808d7d8b_158244cuda3std3__45__cpo6cbeginE:
	.zero		1
	.type		_ZN40_INTERNAL_dba96c00_4_k_cu_808d7d8b_158244cuda3std3__48in_placeE,@object
	.size		_ZN40_INTERNAL_dba96c00_4_k_cu_808d7d8b_158244cuda3std3__48in_placeE,(_ZN40_INTERNAL_dba96c00_4_k_cu_808d7d8b_158244cuda3std6ranges3__45__cpo9iter_moveE - _ZN40_INTERNAL_dba96c00_4_k_cu_808d7d8b_158244cuda3std3__48in_placeE)
_ZN40_INTERNAL_dba96c00_4_k_cu_808d7d8b_158244cuda3std3__48in_placeE:
	.zero		1
	.type		_ZN40_INTERNAL_dba96c00_4_k_cu_808d7d8b_158244cuda3std6ranges3__45__cpo9iter_moveE,@object
	.size		_ZN40_INTERNAL_dba96c00_4_k_cu_808d7d8b_158244cuda3std6ranges3__45__cpo9iter_moveE,(_ZN40_INTERNAL_dba96c00_4_k_cu_808d7d8b_158244cuda3std3__45__cpo5beginE - _ZN40_INTERNAL_dba96c00_4_k_cu_808d7d8b_158244cuda3std6ranges3__45__cpo9iter_moveE)
_ZN40_INTERNAL_dba96c00_4_k_cu_808d7d8b_158244cuda3std6ranges3__45__cpo9iter_moveE:
	.zero		1
	.type		_ZN40_INTERNAL_dba96c00_4_k_cu_808d7d8b_158244cuda3std3__45__cpo5beginE,@object
	.size		_ZN40_INTERNAL_dba96c00_4_k_cu_808d7d8b_158244cuda3std3__45__cpo5beginE,(_ZN40_INTERNAL_dba96c00_4_k_cu_808d7d8b_158244cuda3std3__442_GLOBAL__N__dba96c00_4_k_cu_808d7d8b_158246ignoreE - _ZN40_INTERNAL_dba96c00_4_k_cu_808d7d8b_158244cuda3std3__45__cpo5beginE)
_ZN40_INTERNAL_dba96c00_4_k_cu_808d7d8b_158244cuda3std3__45__cpo5beginE:
	.zero		1
	.type		_ZN40_INTERNAL_dba96c00_4_k_cu_808d7d8b_158244cuda3std3__442_GLOBAL__N__dba96c00_4_k_cu_808d7d8b_158246ignoreE,@object
	.size		_ZN40_INTERNAL_dba96c00_4_k_cu_808d7d8b_158244cuda3std3__442_GLOBAL__N__dba96c00_4_k_cu_808d7d8b_158246ignoreE,(_ZN40_INTERNAL_dba96c00_4_k_cu_808d7d8b_158244cute7productE - _ZN40_INTERNAL_dba96c00_4_k_cu_808d7d8b_158244cuda3std3__442_GLOBAL__N__dba96c00_4_k_cu_808d7d8b_158246ignoreE)
_ZN40_INTERNAL_dba96c00_4_k_cu_808d7d8b_158244cuda3std3__442_GLOBAL__N__dba96c00_4_k_cu_808d7d8b_158246ignoreE:
	.zero		1
	.type		_ZN40_INTERNAL_dba96c00_4_k_cu_808d7d8b_158244cute7productE,@object
	.size		_ZN40_INTERNAL_dba96c00_4_k_cu_808d7d8b_158244cute7productE,(_ZN40_INTERNAL_dba96c00_4_k_cu_808d7d8b_158244cuda3std3__45__cpo3endE - _ZN40_INTERNAL_dba96c00_4_k_cu_808d7d8b_158244cute7productE)
_ZN40_INTERNAL_dba96c00_4_k_cu_808d7d8b_158244cute7productE:
	.zero		1
	.type		_ZN40_INTERNAL_dba96c00_4_k_cu_808d7d8b_158244cuda3std3__45__cpo3endE,@object
	.size		_ZN40_INTERNAL_dba96c00_4_k_cu_808d7d8b_158244cuda3std3__45__cpo3endE,(_ZN40_INTERNAL_dba96c00_4_k_cu_808d7d8b_158244cuda3std3__419piecewise_constructE - _ZN40_INTERNAL_dba96c00_4_k_cu_808d7d8b_158244cuda3std3__45__cpo3endE)
_ZN40_INTERNAL_dba96c00_4_k_cu_808d7d8b_158244cuda3std3__45__cpo3endE:
	.zero		1
	.type		_ZN40_INTERNAL_dba96c00_4_k_cu_808d7d8b_158244cuda3std3__419piecewise_constructE,@object
	.size		_ZN40_INTERNAL_dba96c00_4_k_cu_808d7d8b_158244cuda3std3__419piecewise_constructE,(_ZN40_INTERNAL_dba96c00_4_k_cu_808d7d8b_158244cuda3std3__45__cpo4cendE - _ZN40_INTERNAL_dba96c00_4_k_cu_808d7d8b_158244cuda3std3__419piecewise_constructE)
_ZN40_INTERNAL_dba96c00_4_k_cu_808d7d8b_158244cuda3std3__419piecewise_constructE:
	.zero		1
	.type		_ZN40_INTERNAL_dba96c00_4_k_cu_808d7d8b_158244cuda3std3__45__cpo4cendE,@object
	.size		_ZN40_INTERNAL_dba96c00_4_k_cu_808d7d8b_158244cuda3std3__45__cpo4cendE,(_ZN40_INTERNAL_dba96c00_4_k_cu_808d7d8b_158244cuda3std6ranges3__45__cpo4swapE - _ZN40_INTERNAL_dba96c00_4_k_cu_808d7d8b_158244cuda3std3__45__cpo4cendE)
_ZN40_INTERNAL_dba96c00_4_k_cu_808d7d8b_158244cuda3std3__45__cpo4cendE:
	.zero		1
	.type		_ZN40_INTERNAL_dba96c00_4_k_cu_808d7d8b_158244cuda3std6ranges3__45__cpo4swapE,@object
	.size		_ZN40_INTERNAL_dba96c00_4_k_cu_808d7d8b_158244cuda3std6ranges3__45__cpo4swapE,(.L_10 - _ZN40_INTERNAL_dba96c00_4_k_cu_808d7d8b_158244cuda3std6ranges3__45__cpo4swapE)
_ZN40_INTERNAL_dba96c00_4_k_cu_808d7d8b_158244cuda3std6ranges3__45__cpo4swapE:
	.zero		1
.L_10:


//--------------------- .nv.constant0._ZN7cutlass13device_kernelINS_4gemm6kernel13GemmUniversalIN4cute5tupleIJiiiiEEENS1_10collective13CollectiveMmaINS1_35MainloopSm100TmaUmmaWarpSpecializedILi6ELi2ELi4ENS5_IJNS4_1CILi2EEENSA_ILi1EEESC_EEEEENS5_IJNSA_ILi256EEENSA_ILi32EEESF_EEEaNS5_IJlSC_lEEEaSI_NS4_8TiledMMAINS4_8MMA_AtomIJNS4_21SM100_MMA_S8_2x1SM_SSIaaiLi256ELi32ELNS4_4UMMA5MajorE0ELSN_0ELNSM_8SaturateE0EEEEEENS4_6LayoutINS5_IJSC_SC_SC_EEENS5_IJNSA_ILi0EEEST_ST_EEEEENS5_IJNS4_10UnderscoreESW_SW_EEEEENS4_18SM100_TMA_2SM_LOADENS4_14ComposedLayoutINS4_7SwizzleILi3ELi4ELi3EEENS4_18smem_ptr_flag_bitsILi8EEENSR_INS5_IJNSA_ILi8EEENSA_ILi128EEEEEENS5_IJS16_SC_EEEEEEEvNS4_8identityESZ_S1A_vS1B_EENS_8epilogue10collective18CollectiveEpilogueINS1D_23Sm100TmaWarpSpecializedILi1ELi1ELi32ELb0ELb0EEEJNS5_IJS16_SG_SF_EEENS5_IJNSR_IS16_SC_EENSR_ISG_SC_EEEEEaSI_aSI_NS1D_6fusion15FusionCallbacksIS1H_NS1M_17LinearCombinationIaiaiLNS_15FloatRoundStyleE2EEES1I_S1L_JEEENS4_5SM1004TMEM4LOAD26SM100_TMEM_LOAD_32dp32b32xENS4_13SM90_TMA_LOADENS10_INS11_ILi1ELi4ELi3EEES14_NSR_INS5_IJS15_SG_EEENS5_IJSG_SC_EEEEEEENS4_39AutoVectorizingCopyWithAssumedAlignmentILi128EEENS4_14SM90_TMA_STOREES21_S23_S23_EEEvvEEEEvNT_6ParamsE --------------------------
	.section	.nv.constant0._ZN7cutlass13device_kernelINS_4gemm6kernel13GemmUniversalIN4cute5tupleIJiiiiEEENS1_10collective13CollectiveMmaINS1_35MainloopSm100TmaUmmaWarpSpecializedILi6ELi2ELi4ENS5_IJNS4_1CILi2EEENSA_ILi1EEESC_EEEEENS5_IJNSA_ILi256EEENSA_ILi32EEESF_EEEaNS5_IJlSC_lEEEaSI_NS4_8TiledMMAINS4_8MMA_AtomIJNS4_21SM100_MMA_S8_2x1SM_SSIaaiLi256ELi32ELNS4_4UMMA5MajorE0ELSN_0ELNSM_8SaturateE0EEEEEENS4_6LayoutINS5_IJSC_SC_SC_EEENS5_IJNSA_ILi0EEEST_ST_EEEEENS5_IJNS4_10UnderscoreESW_SW_EEEEENS4_18SM100_TMA_2SM_LOADENS4_14ComposedLayoutINS4_7SwizzleILi3ELi4ELi3EEENS4_18smem_ptr_flag_bitsILi8EEENSR_INS5_IJNSA_ILi8EEENSA_ILi128EEEEEENS5_IJS16_SC_EEEEEEEvNS4_8identityESZ_S1A_vS1B_EENS_8epilogue10collective18CollectiveEpilogueINS1D_23Sm100TmaWarpSpecializedILi1ELi1ELi32ELb0ELb0EEEJNS5_IJS16_SG_SF_EEENS5_IJNSR_IS16_SC_EENSR_ISG_SC_EEEEEaSI_aSI_NS1D_6fusion15FusionCallbacksIS1H_NS1M_17LinearCombinationIaiaiLNS_15FloatRoundStyleE2EEES1I_S1L_JEEENS4_5SM1004TMEM4LOAD26SM100_TMEM_LOAD_32dp32b32xENS4_13SM90_TMA_LOADENS10_INS11_ILi1ELi4ELi3EEES14_NSR_INS5_IJS15_SG_EEENS5_IJSG_SC_EEEEEEENS4_39AutoVectorizingCopyWithAssumedAlignmentILi128EEENS4_14SM90_TMA_STOREES21_S23_S23_EEEvvEEEEvNT_6ParamsE,"a",@progbits
	.sectionflags	@""
	.align	4
.nv.constant0._ZN7cutlass13device_kernelINS_4gemm6kernel13GemmUniversalIN4cute5tupleIJiiiiEEENS1_10collective13CollectiveMmaINS1_35MainloopSm100TmaUmmaWarpSpecializedILi6ELi2ELi4ENS5_IJNS4_1CILi2EEENSA_ILi1EEESC_EEEEENS5_IJNSA_ILi256EEENSA_ILi32EEESF_EEEaNS5_IJlSC_lEEEaSI_NS4_8TiledMMAINS4_8MMA_AtomIJNS4_21SM100_MMA_S8_2x1SM_SSIaaiLi256ELi32ELNS4_4UMMA5MajorE0ELSN_0ELNSM_8SaturateE0EEEEEENS4_6LayoutINS5_IJSC_SC_SC_EEENS5_IJNSA_ILi0EEEST_ST_EEEEENS5_IJNS4_10UnderscoreESW_SW_EEEEENS4_18SM100_TMA_2SM_LOADENS4_14ComposedLayoutINS4_7SwizzleILi3ELi4ELi3EEENS4_18smem_ptr_flag_bitsILi8EEENSR_INS5_IJNSA_ILi8EEENSA_ILi128EEEEEENS5_IJS16_SC_EEEEEEEvNS4_8identityESZ_S1A_vS1B_EENS_8epilogue10collective18CollectiveEpilogueINS1D_23Sm100TmaWarpSpecializedILi1ELi1ELi32ELb0ELb0EEEJNS5_IJS16_SG_SF_EEENS5_IJNSR_IS16_SC_EENSR_ISG_SC_EEEEEaSI_aSI_NS1D_6fusion15FusionCallbacksIS1H_NS1M_17LinearCombinationIaiaiLNS_15FloatRoundStyleE2EEES1I_S1L_JEEENS4_5SM1004TMEM4LOAD26SM100_TMEM_LOAD_32dp32b32xENS4_13SM90_TMA_LOADENS10_INS11_ILi1ELi4ELi3EEES14_NSR_INS5_IJS15_SG_EEENS5_IJSG_SC_EEEEEEENS4_39AutoVectorizingCopyWithAssumedAlignmentILi128EEENS4_14SM90_TMA_STOREES21_S23_S23_EEEvvEEEEvNT_6ParamsE:
	.zero		2944


//--------------------- SYMBOLS --------------------------

	.type		.nv.reservedSmem.offset0,@object
	.size		.nv.reservedSmem.offset0,0x4
	.type		.nv.reservedSmem.cap,@object
	.size		.nv.reservedSmem.cap,0x4
	.type		__assertfail,@function
